//
// Generated by NVIDIA NVVM Compiler
//
// Compiler Build ID: CL-36424714
// Cuda compilation tools, release 13.0, V13.0.88
// Based on NVVM 20.0.0
//

.version 9.0
.target sm_100
.address_size 64

	// .globl	_Z15hoshen_kopelmanPi

.visible .entry _Z15hoshen_kopelmanPi(
	.param .u64 .ptr .align 1 _Z15hoshen_kopelmanPi_param_0
)
{
	.local .align 8 .b8 	__local_depot0[200];
	.reg .b64 	%SP;
	.reg .b64 	%SPL;
	.reg .pred 	%p<133>;
	.reg .b32 	%r<701>;
	.reg .b64 	%rd<545>;

	mov.u64 	%SPL, __local_depot0;
	ld.param.u64 	%rd6, [_Z15hoshen_kopelmanPi_param_0];
	cvta.to.global.u64 	%rd1, %rd6;
	add.u64 	%rd2, %SPL, 0;
	mov.u32 	%r193, %ctaid.x;
	mov.u32 	%r194, %ntid.x;
	mov.u32 	%r195, %tid.x;
	mad.lo.s32 	%r196, %r193, %r194, %r195;
	mov.u32 	%r197, %ctaid.y;
	mov.u32 	%r198, %ntid.y;
	mov.u32 	%r199, %tid.y;
	mad.lo.s32 	%r200, %r197, %r198, %r199;
	mov.b32 	%r620, 1;
	mov.b32 	%r201, 0;
	st.local.v2.u32 	[%rd2], {%r201, %r620};
	mov.b32 	%r202, 3;
	mov.b32 	%r203, 2;
	st.local.v2.u32 	[%rd2+8], {%r203, %r202};
	mov.b32 	%r204, 5;
	mov.b32 	%r205, 4;
	st.local.v2.u32 	[%rd2+16], {%r205, %r204};
	mov.b32 	%r206, 7;
	mov.b32 	%r207, 6;
	st.local.v2.u32 	[%rd2+24], {%r207, %r206};
	mov.b32 	%r208, 9;
	mov.b32 	%r209, 8;
	st.local.v2.u32 	[%rd2+32], {%r209, %r208};
	mov.b32 	%r210, 11;
	mov.b32 	%r211, 10;
	st.local.v2.u32 	[%rd2+40], {%r211, %r210};
	mov.b32 	%r212, 13;
	mov.b32 	%r213, 12;
	st.local.v2.u32 	[%rd2+48], {%r213, %r212};
	mov.b32 	%r214, 15;
	mov.b32 	%r215, 14;
	st.local.v2.u32 	[%rd2+56], {%r215, %r214};
	mov.b32 	%r216, 17;
	mov.b32 	%r217, 16;
	st.local.v2.u32 	[%rd2+64], {%r217, %r216};
	mov.b32 	%r218, 19;
	mov.b32 	%r219, 18;
	st.local.v2.u32 	[%rd2+72], {%r219, %r218};
	mov.b32 	%r220, 21;
	mov.b32 	%r221, 20;
	st.local.v2.u32 	[%rd2+80], {%r221, %r220};
	mov.b32 	%r222, 23;
	mov.b32 	%r223, 22;
	st.local.v2.u32 	[%rd2+88], {%r223, %r222};
	mov.b32 	%r224, 25;
	mov.b32 	%r225, 24;
	st.local.v2.u32 	[%rd2+96], {%r225, %r224};
	mov.b32 	%r226, 27;
	mov.b32 	%r227, 26;
	st.local.v2.u32 	[%rd2+104], {%r227, %r226};
	mov.b32 	%r228, 29;
	mov.b32 	%r229, 28;
	st.local.v2.u32 	[%rd2+112], {%r229, %r228};
	mov.b32 	%r230, 31;
	mov.b32 	%r231, 30;
	st.local.v2.u32 	[%rd2+120], {%r231, %r230};
	mov.b32 	%r232, 33;
	mov.b32 	%r233, 32;
	st.local.v2.u32 	[%rd2+128], {%r233, %r232};
	mov.b32 	%r234, 35;
	mov.b32 	%r235, 34;
	st.local.v2.u32 	[%rd2+136], {%r235, %r234};
	mov.b32 	%r236, 37;
	mov.b32 	%r237, 36;
	st.local.v2.u32 	[%rd2+144], {%r237, %r236};
	mov.b32 	%r238, 39;
	mov.b32 	%r239, 38;
	st.local.v2.u32 	[%rd2+152], {%r239, %r238};
	mov.b32 	%r240, 41;
	mov.b32 	%r241, 40;
	st.local.v2.u32 	[%rd2+160], {%r241, %r240};
	mov.b32 	%r242, 43;
	mov.b32 	%r243, 42;
	st.local.v2.u32 	[%rd2+168], {%r243, %r242};
	mov.b32 	%r244, 45;
	mov.b32 	%r245, 44;
	st.local.v2.u32 	[%rd2+176], {%r245, %r244};
	mov.b32 	%r246, 47;
	mov.b32 	%r247, 46;
	st.local.v2.u32 	[%rd2+184], {%r247, %r246};
	mov.b32 	%r248, 49;
	mov.b32 	%r249, 48;
	st.local.v2.u32 	[%rd2+192], {%r249, %r248};
	mul.lo.s32 	%r250, %r200, 10;
	mad.lo.s32 	%r1, %r196, 10000, %r250;
	mov.b32 	%r617, -10;
	mov.u32 	%r616, %r1;
$L__BB0_1:
	mov.u32 	%r4, %r620;
	setp.ne.s32 	%p1, %r617, -10;
	@%p1 bra 	$L__BB0_69;
	mul.wide.s32 	%rd103, %r616, 4;
	add.s64 	%rd3, %rd1, %rd103;
	ld.global.u32 	%r285, [%rd3];
	setp.eq.s32 	%p93, %r285, 0;
	mov.b32 	%r619, 0;
	mov.u32 	%r620, %r4;
	@%p93 bra 	$L__BB0_6;
	mul.wide.s32 	%rd104, %r4, 4;
	add.s64 	%rd4, %rd2, %rd104;
	ld.local.u32 	%r619, [%rd4];
	st.global.u32 	[%rd3], %r619;
	add.s32 	%r620, %r4, 1;
	ld.global.u32 	%r286, [%rd3+-4];
	setp.ne.s32 	%p94, %r286, 0;
	@%p94 bra 	$L__BB0_6;
	ld.global.u32 	%r287, [%rd3+-4000];
	setp.ne.s32 	%p95, %r287, 0;
	@%p95 bra 	$L__BB0_6;
	ld.local.u32 	%r619, [%rd4+4];
	st.global.u32 	[%rd3], %r619;
	add.s32 	%r620, %r4, 2;
$L__BB0_6:
	ld.global.u32 	%r289, [%rd3+4];
	setp.eq.s32 	%p96, %r289, 0;
	mov.b32 	%r623, 0;
	@%p96 bra 	$L__BB0_13;
	setp.eq.s32 	%p97, %r619, 0;
	@%p97 bra 	$L__BB0_9;
	st.global.u32 	[%rd3+4], %r619;
	mov.u32 	%r623, %r619;
	bra.uni 	$L__BB0_10;
$L__BB0_9:
	mul.wide.s32 	%rd105, %r620, 4;
	add.s64 	%rd106, %rd2, %rd105;
	ld.local.u32 	%r623, [%rd106];
	st.global.u32 	[%rd3+4], %r623;
	add.s32 	%r620, %r620, 1;
$L__BB0_10:
	setp.ne.s32 	%p98, %r619, 0;
	@%p98 bra 	$L__BB0_13;
	ld.global.u32 	%r290, [%rd3+-3996];
	setp.ne.s32 	%p99, %r290, 0;
	@%p99 bra 	$L__BB0_13;
	mul.wide.s32 	%rd107, %r620, 4;
	add.s64 	%rd108, %rd2, %rd107;
	ld.local.u32 	%r623, [%rd108];
	st.global.u32 	[%rd3+4], %r623;
	add.s32 	%r620, %r620, 1;
$L__BB0_13:
	ld.global.u32 	%r292, [%rd3+8];
	setp.eq.s32 	%p100, %r292, 0;
	mov.b32 	%r627, 0;
	@%p100 bra 	$L__BB0_20;
	setp.eq.s32 	%p101, %r623, 0;
	@%p101 bra 	$L__BB0_16;
	st.global.u32 	[%rd3+8], %r623;
	mov.u32 	%r627, %r623;
	bra.uni 	$L__BB0_17;
$L__BB0_16:
	mul.wide.s32 	%rd109, %r620, 4;
	add.s64 	%rd110, %rd2, %rd109;
	ld.local.u32 	%r627, [%rd110];
	st.global.u32 	[%rd3+8], %r627;
	add.s32 	%r620, %r620, 1;
$L__BB0_17:
	setp.ne.s32 	%p102, %r623, 0;
	@%p102 bra 	$L__BB0_20;
	ld.global.u32 	%r293, [%rd3+-3992];
	setp.ne.s32 	%p103, %r293, 0;
	@%p103 bra 	$L__BB0_20;
	mul.wide.s32 	%rd111, %r620, 4;
	add.s64 	%rd112, %rd2, %rd111;
	ld.local.u32 	%r627, [%rd112];
	st.global.u32 	[%rd3+8], %r627;
	add.s32 	%r620, %r620, 1;
$L__BB0_20:
	ld.global.u32 	%r295, [%rd3+12];
	setp.eq.s32 	%p104, %r295, 0;
	mov.b32 	%r631, 0;
	@%p104 bra 	$L__BB0_27;
	setp.eq.s32 	%p105, %r627, 0;
	@%p105 bra 	$L__BB0_23;
	st.global.u32 	[%rd3+12], %r627;
	mov.u32 	%r631, %r627;
	bra.uni 	$L__BB0_24;
$L__BB0_23:
	mul.wide.s32 	%rd113, %r620, 4;
	add.s64 	%rd114, %rd2, %rd113;
	ld.local.u32 	%r631, [%rd114];
	st.global.u32 	[%rd3+12], %r631;
	add.s32 	%r620, %r620, 1;
$L__BB0_24:
	setp.ne.s32 	%p106, %r627, 0;
	@%p106 bra 	$L__BB0_27;
	ld.global.u32 	%r296, [%rd3+-3988];
	setp.ne.s32 	%p107, %r296, 0;
	@%p107 bra 	$L__BB0_27;
	mul.wide.s32 	%rd115, %r620, 4;
	add.s64 	%rd116, %rd2, %rd115;
	ld.local.u32 	%r631, [%rd116];
	st.global.u32 	[%rd3+12], %r631;
	add.s32 	%r620, %r620, 1;
$L__BB0_27:
	ld.global.u32 	%r298, [%rd3+16];
	setp.eq.s32 	%p108, %r298, 0;
	mov.b32 	%r635, 0;
	@%p108 bra 	$L__BB0_34;
	setp.eq.s32 	%p109, %r631, 0;
	@%p109 bra 	$L__BB0_30;
	st.global.u32 	[%rd3+16], %r631;
	mov.u32 	%r635, %r631;
	bra.uni 	$L__BB0_31;
$L__BB0_30:
	mul.wide.s32 	%rd117, %r620, 4;
	add.s64 	%rd118, %rd2, %rd117;
	ld.local.u32 	%r635, [%rd118];
	st.global.u32 	[%rd3+16], %r635;
	add.s32 	%r620, %r620, 1;
$L__BB0_31:
	setp.ne.s32 	%p110, %r631, 0;
	@%p110 bra 	$L__BB0_34;
	ld.global.u32 	%r299, [%rd3+-3984];
	setp.ne.s32 	%p111, %r299, 0;
	@%p111 bra 	$L__BB0_34;
	mul.wide.s32 	%rd119, %r620, 4;
	add.s64 	%rd120, %rd2, %rd119;
	ld.local.u32 	%r635, [%rd120];
	st.global.u32 	[%rd3+16], %r635;
	add.s32 	%r620, %r620, 1;
$L__BB0_34:
	ld.global.u32 	%r301, [%rd3+20];
	setp.eq.s32 	%p112, %r301, 0;
	mov.b32 	%r639, 0;
	@%p112 bra 	$L__BB0_41;
	setp.eq.s32 	%p113, %r635, 0;
	@%p113 bra 	$L__BB0_37;
	st.global.u32 	[%rd3+20], %r635;
	mov.u32 	%r639, %r635;
	bra.uni 	$L__BB0_38;
$L__BB0_37:
	mul.wide.s32 	%rd121, %r620, 4;
	add.s64 	%rd122, %rd2, %rd121;
	ld.local.u32 	%r639, [%rd122];
	st.global.u32 	[%rd3+20], %r639;
	add.s32 	%r620, %r620, 1;
$L__BB0_38:
	setp.ne.s32 	%p114, %r635, 0;
	@%p114 bra 	$L__BB0_41;
	ld.global.u32 	%r302, [%rd3+-3980];
	setp.ne.s32 	%p115, %r302, 0;
	@%p115 bra 	$L__BB0_41;
	mul.wide.s32 	%rd123, %r620, 4;
	add.s64 	%rd124, %rd2, %rd123;
	ld.local.u32 	%r639, [%rd124];
	st.global.u32 	[%rd3+20], %r639;
	add.s32 	%r620, %r620, 1;
$L__BB0_41:
	ld.global.u32 	%r304, [%rd3+24];
	setp.eq.s32 	%p116, %r304, 0;
	mov.b32 	%r643, 0;
	@%p116 bra 	$L__BB0_48;
	setp.eq.s32 	%p117, %r639, 0;
	@%p117 bra 	$L__BB0_44;
	st.global.u32 	[%rd3+24], %r639;
	mov.u32 	%r643, %r639;
	bra.uni 	$L__BB0_45;
$L__BB0_44:
	mul.wide.s32 	%rd125, %r620, 4;
	add.s64 	%rd126, %rd2, %rd125;
	ld.local.u32 	%r643, [%rd126];
	st.global.u32 	[%rd3+24], %r643;
	add.s32 	%r620, %r620, 1;
$L__BB0_45:
	setp.ne.s32 	%p118, %r639, 0;
	@%p118 bra 	$L__BB0_48;
	ld.global.u32 	%r305, [%rd3+-3976];
	setp.ne.s32 	%p119, %r305, 0;
	@%p119 bra 	$L__BB0_48;
	mul.wide.s32 	%rd127, %r620, 4;
	add.s64 	%rd128, %rd2, %rd127;
	ld.local.u32 	%r643, [%rd128];
	st.global.u32 	[%rd3+24], %r643;
	add.s32 	%r620, %r620, 1;
$L__BB0_48:
	ld.global.u32 	%r307, [%rd3+28];
	setp.eq.s32 	%p120, %r307, 0;
	mov.b32 	%r647, 0;
	@%p120 bra 	$L__BB0_55;
	setp.eq.s32 	%p121, %r643, 0;
	@%p121 bra 	$L__BB0_51;
	st.global.u32 	[%rd3+28], %r643;
	mov.u32 	%r647, %r643;
	bra.uni 	$L__BB0_52;
$L__BB0_51:
	mul.wide.s32 	%rd129, %r620, 4;
	add.s64 	%rd130, %rd2, %rd129;
	ld.local.u32 	%r647, [%rd130];
	st.global.u32 	[%rd3+28], %r647;
	add.s32 	%r620, %r620, 1;
$L__BB0_52:
	setp.ne.s32 	%p122, %r643, 0;
	@%p122 bra 	$L__BB0_55;
	ld.global.u32 	%r308, [%rd3+-3972];
	setp.ne.s32 	%p123, %r308, 0;
	@%p123 bra 	$L__BB0_55;
	mul.wide.s32 	%rd131, %r620, 4;
	add.s64 	%rd132, %rd2, %rd131;
	ld.local.u32 	%r647, [%rd132];
	st.global.u32 	[%rd3+28], %r647;
	add.s32 	%r620, %r620, 1;
$L__BB0_55:
	ld.global.u32 	%r310, [%rd3+32];
	setp.eq.s32 	%p124, %r310, 0;
	mov.b32 	%r651, 0;
	@%p124 bra 	$L__BB0_62;
	setp.eq.s32 	%p125, %r647, 0;
	@%p125 bra 	$L__BB0_58;
	st.global.u32 	[%rd3+32], %r647;
	mov.u32 	%r651, %r647;
	bra.uni 	$L__BB0_59;
$L__BB0_58:
	mul.wide.s32 	%rd133, %r620, 4;
	add.s64 	%rd134, %rd2, %rd133;
	ld.local.u32 	%r651, [%rd134];
	st.global.u32 	[%rd3+32], %r651;
	add.s32 	%r620, %r620, 1;
$L__BB0_59:
	setp.ne.s32 	%p126, %r647, 0;
	@%p126 bra 	$L__BB0_62;
	ld.global.u32 	%r311, [%rd3+-3968];
	setp.ne.s32 	%p127, %r311, 0;
	@%p127 bra 	$L__BB0_62;
	mul.wide.s32 	%rd135, %r620, 4;
	add.s64 	%rd136, %rd2, %rd135;
	ld.local.u32 	%r651, [%rd136];
	st.global.u32 	[%rd3+32], %r651;
	add.s32 	%r620, %r620, 1;
$L__BB0_62:
	ld.global.u32 	%r312, [%rd3+36];
	setp.eq.s32 	%p128, %r312, 0;
	@%p128 bra 	$L__BB0_208;
	setp.eq.s32 	%p129, %r651, 0;
	@%p129 bra 	$L__BB0_65;
	st.global.u32 	[%rd3+36], %r651;
	bra.uni 	$L__BB0_66;
$L__BB0_65:
	mul.wide.s32 	%rd137, %r620, 4;
	add.s64 	%rd138, %rd2, %rd137;
	ld.local.u32 	%r313, [%rd138];
	st.global.u32 	[%rd3+36], %r313;
	add.s32 	%r620, %r620, 1;
$L__BB0_66:
	setp.ne.s32 	%p130, %r651, 0;
	@%p130 bra 	$L__BB0_208;
	ld.global.u32 	%r314, [%rd3+-3964];
	setp.ne.s32 	%p131, %r314, 0;
	@%p131 bra 	$L__BB0_208;
	mul.wide.s32 	%rd139, %r620, 4;
	add.s64 	%rd140, %rd2, %rd139;
	ld.local.u32 	%r315, [%rd140];
	st.global.u32 	[%rd3+36], %r315;
	add.s32 	%r620, %r620, 1;
	bra.uni 	$L__BB0_208;
$L__BB0_69:
	mul.wide.s32 	%rd8, %r616, 4;
	add.s64 	%rd5, %rd1, %rd8;
	ld.global.u32 	%r252, [%rd5];
	setp.eq.s32 	%p2, %r252, 0;
	mov.b32 	%r656, 0;
	mov.u32 	%r620, %r4;
	@%p2 bra 	$L__BB0_75;
	ld.global.u32 	%r78, [%rd5+-4000];
	setp.eq.s32 	%p3, %r78, 0;
	@%p3 bra 	$L__BB0_72;
	st.global.u32 	[%rd5], %r78;
	mov.u32 	%r656, %r78;
	mov.u32 	%r620, %r4;
	bra.uni 	$L__BB0_73;
$L__BB0_72:
	mul.wide.s32 	%rd9, %r4, 4;
	add.s64 	%rd10, %rd2, %rd9;
	ld.local.u32 	%r656, [%rd10];
	st.global.u32 	[%rd5], %r656;
	add.s32 	%r620, %r4, 1;
$L__BB0_73:
	ld.global.u32 	%r253, [%rd5+-4];
	or.b32  	%r254, %r253, %r78;
	setp.ne.s32 	%p4, %r254, 0;
	@%p4 bra 	$L__BB0_75;
	mul.wide.s32 	%rd11, %r620, 4;
	add.s64 	%rd12, %rd2, %rd11;
	ld.local.u32 	%r656, [%rd12];
	st.global.u32 	[%rd5], %r656;
	add.s32 	%r620, %r620, 1;
$L__BB0_75:
	ld.global.u32 	%r87, [%rd5+4];
	setp.eq.s32 	%p5, %r87, 0;
	mov.b32 	%r661, 0;
	@%p5 bra 	$L__BB0_90;
	setp.eq.s32 	%p6, %r656, 0;
	mov.u32 	%r661, %r87;
	@%p6 bra 	$L__BB0_79;
	ld.global.u32 	%r256, [%rd5+-3996];
	setp.ne.s32 	%p7, %r256, 0;
	@%p7 bra 	$L__BB0_79;
	st.global.u32 	[%rd5+4], %r656;
	mov.u32 	%r661, %r656;
$L__BB0_79:
	setp.ne.s32 	%p8, %r656, 0;
	@%p8 bra 	$L__BB0_82;
	ld.global.u32 	%r89, [%rd5+-3996];
	setp.eq.s32 	%p9, %r89, 0;
	@%p9 bra 	$L__BB0_82;
	st.global.u32 	[%rd5+4], %r89;
	mov.u32 	%r661, %r89;
$L__BB0_82:
	setp.eq.s32 	%p10, %r656, 0;
	@%p10 bra 	$L__BB0_87;
	ld.global.u32 	%r91, [%rd5+-3996];
	setp.eq.s32 	%p11, %r91, 0;
	@%p11 bra 	$L__BB0_87;
	setp.gt.s32 	%p12, %r656, %r91;
	@%p12 bra 	$L__BB0_86;
	mul.wide.s32 	%rd13, %r656, 4;
	add.s64 	%rd14, %rd2, %rd13;
	ld.local.u32 	%r661, [%rd14];
	mul.wide.s32 	%rd15, %r91, 4;
	add.s64 	%rd16, %rd2, %rd15;
	st.local.u32 	[%rd16], %r661;
	st.global.u32 	[%rd5+4], %r661;
	bra.uni 	$L__BB0_87;
$L__BB0_86:
	mul.wide.s32 	%rd17, %r91, 4;
	add.s64 	%rd18, %rd2, %rd17;
	ld.local.u32 	%r661, [%rd18];
	mul.wide.s32 	%rd19, %r656, 4;
	add.s64 	%rd20, %rd2, %rd19;
	st.local.u32 	[%rd20], %r661;
	st.global.u32 	[%rd5+4], %r661;
$L__BB0_87:
	setp.ne.s32 	%p13, %r656, 0;
	@%p13 bra 	$L__BB0_90;
	ld.global.u32 	%r257, [%rd5+-3996];
	setp.ne.s32 	%p14, %r257, 0;
	@%p14 bra 	$L__BB0_90;
	mul.wide.s32 	%rd21, %r620, 4;
	add.s64 	%rd22, %rd2, %rd21;
	ld.local.u32 	%r661, [%rd22];
	st.global.u32 	[%rd5+4], %r661;
	add.s32 	%r620, %r620, 1;
$L__BB0_90:
	ld.global.u32 	%r99, [%rd5+8];
	setp.eq.s32 	%p15, %r99, 0;
	mov.b32 	%r666, 0;
	@%p15 bra 	$L__BB0_105;
	setp.eq.s32 	%p16, %r661, 0;
	mov.u32 	%r666, %r99;
	@%p16 bra 	$L__BB0_94;
	ld.global.u32 	%r259, [%rd5+-3992];
	setp.ne.s32 	%p17, %r259, 0;
	@%p17 bra 	$L__BB0_94;
	st.global.u32 	[%rd5+8], %r661;
	mov.u32 	%r666, %r661;
$L__BB0_94:
	setp.ne.s32 	%p18, %r661, 0;
	@%p18 bra 	$L__BB0_97;
	ld.global.u32 	%r101, [%rd5+-3992];
	setp.eq.s32 	%p19, %r101, 0;
	@%p19 bra 	$L__BB0_97;
	st.global.u32 	[%rd5+8], %r101;
	mov.u32 	%r666, %r101;
$L__BB0_97:
	setp.eq.s32 	%p20, %r661, 0;
	@%p20 bra 	$L__BB0_102;
	ld.global.u32 	%r103, [%rd5+-3992];
	setp.eq.s32 	%p21, %r103, 0;
	@%p21 bra 	$L__BB0_102;
	setp.gt.s32 	%p22, %r661, %r103;
	@%p22 bra 	$L__BB0_101;
	mul.wide.s32 	%rd23, %r661, 4;
	add.s64 	%rd24, %rd2, %rd23;
	ld.local.u32 	%r666, [%rd24];
	mul.wide.s32 	%rd25, %r103, 4;
	add.s64 	%rd26, %rd2, %rd25;
	st.local.u32 	[%rd26], %r666;
	st.global.u32 	[%rd5+8], %r666;
	bra.uni 	$L__BB0_102;
$L__BB0_101:
	mul.wide.s32 	%rd27, %r103, 4;
	add.s64 	%rd28, %rd2, %rd27;
	ld.local.u32 	%r666, [%rd28];
	mul.wide.s32 	%rd29, %r661, 4;
	add.s64 	%rd30, %rd2, %rd29;
	st.local.u32 	[%rd30], %r666;
	st.global.u32 	[%rd5+8], %r666;
$L__BB0_102:
	setp.ne.s32 	%p23, %r661, 0;
	@%p23 bra 	$L__BB0_105;
	ld.global.u32 	%r260, [%rd5+-3992];
	setp.ne.s32 	%p24, %r260, 0;
	@%p24 bra 	$L__BB0_105;
	mul.wide.s32 	%rd31, %r620, 4;
	add.s64 	%rd32, %rd2, %rd31;
	ld.local.u32 	%r666, [%rd32];
	st.global.u32 	[%rd5+8], %r666;
	add.s32 	%r620, %r620, 1;
$L__BB0_105:
	ld.global.u32 	%r111, [%rd5+12];
	setp.eq.s32 	%p25, %r111, 0;
	mov.b32 	%r671, 0;
	@%p25 bra 	$L__BB0_120;
	setp.eq.s32 	%p26, %r666, 0;
	mov.u32 	%r671, %r111;
	@%p26 bra 	$L__BB0_109;
	ld.global.u32 	%r262, [%rd5+-3988];
	setp.ne.s32 	%p27, %r262, 0;
	@%p27 bra 	$L__BB0_109;
	st.global.u32 	[%rd5+12], %r666;
	mov.u32 	%r671, %r666;
$L__BB0_109:
	setp.ne.s32 	%p28, %r666, 0;
	@%p28 bra 	$L__BB0_112;
	ld.global.u32 	%r113, [%rd5+-3988];
	setp.eq.s32 	%p29, %r113, 0;
	@%p29 bra 	$L__BB0_112;
	st.global.u32 	[%rd5+12], %r113;
	mov.u32 	%r671, %r113;
$L__BB0_112:
	setp.eq.s32 	%p30, %r666, 0;
	@%p30 bra 	$L__BB0_117;
	ld.global.u32 	%r115, [%rd5+-3988];
	setp.eq.s32 	%p31, %r115, 0;
	@%p31 bra 	$L__BB0_117;
	setp.gt.s32 	%p32, %r666, %r115;
	@%p32 bra 	$L__BB0_116;
	mul.wide.s32 	%rd33, %r666, 4;
	add.s64 	%rd34, %rd2, %rd33;
	ld.local.u32 	%r671, [%rd34];
	mul.wide.s32 	%rd35, %r115, 4;
	add.s64 	%rd36, %rd2, %rd35;
	st.local.u32 	[%rd36], %r671;
	st.global.u32 	[%rd5+12], %r671;
	bra.uni 	$L__BB0_117;
$L__BB0_116:
	mul.wide.s32 	%rd37, %r115, 4;
	add.s64 	%rd38, %rd2, %rd37;
	ld.local.u32 	%r671, [%rd38];
	mul.wide.s32 	%rd39, %r666, 4;
	add.s64 	%rd40, %rd2, %rd39;
	st.local.u32 	[%rd40], %r671;
	st.global.u32 	[%rd5+12], %r671;
$L__BB0_117:
	setp.ne.s32 	%p33, %r666, 0;
	@%p33 bra 	$L__BB0_120;
	ld.global.u32 	%r263, [%rd5+-3988];
	setp.ne.s32 	%p34, %r263, 0;
	@%p34 bra 	$L__BB0_120;
	mul.wide.s32 	%rd41, %r620, 4;
	add.s64 	%rd42, %rd2, %rd41;
	ld.local.u32 	%r671, [%rd42];
	st.global.u32 	[%rd5+12], %r671;
	add.s32 	%r620, %r620, 1;
$L__BB0_120:
	ld.global.u32 	%r123, [%rd5+16];
	setp.eq.s32 	%p35, %r123, 0;
	mov.b32 	%r676, 0;
	@%p35 bra 	$L__BB0_135;
	setp.eq.s32 	%p36, %r671, 0;
	mov.u32 	%r676, %r123;
	@%p36 bra 	$L__BB0_124;
	ld.global.u32 	%r265, [%rd5+-3984];
	setp.ne.s32 	%p37, %r265, 0;
	@%p37 bra 	$L__BB0_124;
	st.global.u32 	[%rd5+16], %r671;
	mov.u32 	%r676, %r671;
$L__BB0_124:
	setp.ne.s32 	%p38, %r671, 0;
	@%p38 bra 	$L__BB0_127;
	ld.global.u32 	%r125, [%rd5+-3984];
	setp.eq.s32 	%p39, %r125, 0;
	@%p39 bra 	$L__BB0_127;
	st.global.u32 	[%rd5+16], %r125;
	mov.u32 	%r676, %r125;
$L__BB0_127:
	setp.eq.s32 	%p40, %r671, 0;
	@%p40 bra 	$L__BB0_132;
	ld.global.u32 	%r127, [%rd5+-3984];
	setp.eq.s32 	%p41, %r127, 0;
	@%p41 bra 	$L__BB0_132;
	setp.gt.s32 	%p42, %r671, %r127;
	@%p42 bra 	$L__BB0_131;
	mul.wide.s32 	%rd43, %r671, 4;
	add.s64 	%rd44, %rd2, %rd43;
	ld.local.u32 	%r676, [%rd44];
	mul.wide.s32 	%rd45, %r127, 4;
	add.s64 	%rd46, %rd2, %rd45;
	st.local.u32 	[%rd46], %r676;
	st.global.u32 	[%rd5+16], %r676;
	bra.uni 	$L__BB0_132;
$L__BB0_131:
	mul.wide.s32 	%rd47, %r127, 4;
	add.s64 	%rd48, %rd2, %rd47;
	ld.local.u32 	%r676, [%rd48];
	mul.wide.s32 	%rd49, %r671, 4;
	add.s64 	%rd50, %rd2, %rd49;
	st.local.u32 	[%rd50], %r676;
	st.global.u32 	[%rd5+16], %r676;
$L__BB0_132:
	setp.ne.s32 	%p43, %r671, 0;
	@%p43 bra 	$L__BB0_135;
	ld.global.u32 	%r266, [%rd5+-3984];
	setp.ne.s32 	%p44, %r266, 0;
	@%p44 bra 	$L__BB0_135;
	mul.wide.s32 	%rd51, %r620, 4;
	add.s64 	%rd52, %rd2, %rd51;
	ld.local.u32 	%r676, [%rd52];
	st.global.u32 	[%rd5+16], %r676;
	add.s32 	%r620, %r620, 1;
$L__BB0_135:
	ld.global.u32 	%r135, [%rd5+20];
	setp.eq.s32 	%p45, %r135, 0;
	mov.b32 	%r681, 0;
	@%p45 bra 	$L__BB0_150;
	setp.eq.s32 	%p46, %r676, 0;
	mov.u32 	%r681, %r135;
	@%p46 bra 	$L__BB0_139;
	ld.global.u32 	%r268, [%rd5+-3980];
	setp.ne.s32 	%p47, %r268, 0;
	@%p47 bra 	$L__BB0_139;
	st.global.u32 	[%rd5+20], %r676;
	mov.u32 	%r681, %r676;
$L__BB0_139:
	setp.ne.s32 	%p48, %r676, 0;
	@%p48 bra 	$L__BB0_142;
	ld.global.u32 	%r137, [%rd5+-3980];
	setp.eq.s32 	%p49, %r137, 0;
	@%p49 bra 	$L__BB0_142;
	st.global.u32 	[%rd5+20], %r137;
	mov.u32 	%r681, %r137;
$L__BB0_142:
	setp.eq.s32 	%p50, %r676, 0;
	@%p50 bra 	$L__BB0_147;
	ld.global.u32 	%r139, [%rd5+-3980];
	setp.eq.s32 	%p51, %r139, 0;
	@%p51 bra 	$L__BB0_147;
	setp.gt.s32 	%p52, %r676, %r139;
	@%p52 bra 	$L__BB0_146;
	mul.wide.s32 	%rd53, %r676, 4;
	add.s64 	%rd54, %rd2, %rd53;
	ld.local.u32 	%r681, [%rd54];
	mul.wide.s32 	%rd55, %r139, 4;
	add.s64 	%rd56, %rd2, %rd55;
	st.local.u32 	[%rd56], %r681;
	st.global.u32 	[%rd5+20], %r681;
	bra.uni 	$L__BB0_147;
$L__BB0_146:
	mul.wide.s32 	%rd57, %r139, 4;
	add.s64 	%rd58, %rd2, %rd57;
	ld.local.u32 	%r681, [%rd58];
	mul.wide.s32 	%rd59, %r676, 4;
	add.s64 	%rd60, %rd2, %rd59;
	st.local.u32 	[%rd60], %r681;
	st.global.u32 	[%rd5+20], %r681;
$L__BB0_147:
	setp.ne.s32 	%p53, %r676, 0;
	@%p53 bra 	$L__BB0_150;
	ld.global.u32 	%r269, [%rd5+-3980];
	setp.ne.s32 	%p54, %r269, 0;
	@%p54 bra 	$L__BB0_150;
	mul.wide.s32 	%rd61, %r620, 4;
	add.s64 	%rd62, %rd2, %rd61;
	ld.local.u32 	%r681, [%rd62];
	st.global.u32 	[%rd5+20], %r681;
	add.s32 	%r620, %r620, 1;
$L__BB0_150:
	ld.global.u32 	%r147, [%rd5+24];
	setp.eq.s32 	%p55, %r147, 0;
	mov.b32 	%r686, 0;
	@%p55 bra 	$L__BB0_165;
	setp.eq.s32 	%p56, %r681, 0;
	mov.u32 	%r686, %r147;
	@%p56 bra 	$L__BB0_154;
	ld.global.u32 	%r271, [%rd5+-3976];
	setp.ne.s32 	%p57, %r271, 0;
	@%p57 bra 	$L__BB0_154;
	st.global.u32 	[%rd5+24], %r681;
	mov.u32 	%r686, %r681;
$L__BB0_154:
	setp.ne.s32 	%p58, %r681, 0;
	@%p58 bra 	$L__BB0_157;
	ld.global.u32 	%r149, [%rd5+-3976];
	setp.eq.s32 	%p59, %r149, 0;
	@%p59 bra 	$L__BB0_157;
	st.global.u32 	[%rd5+24], %r149;
	mov.u32 	%r686, %r149;
$L__BB0_157:
	setp.eq.s32 	%p60, %r681, 0;
	@%p60 bra 	$L__BB0_162;
	ld.global.u32 	%r151, [%rd5+-3976];
	setp.eq.s32 	%p61, %r151, 0;
	@%p61 bra 	$L__BB0_162;
	setp.gt.s32 	%p62, %r681, %r151;
	@%p62 bra 	$L__BB0_161;
	mul.wide.s32 	%rd63, %r681, 4;
	add.s64 	%rd64, %rd2, %rd63;
	ld.local.u32 	%r686, [%rd64];
	mul.wide.s32 	%rd65, %r151, 4;
	add.s64 	%rd66, %rd2, %rd65;
	st.local.u32 	[%rd66], %r686;
	st.global.u32 	[%rd5+24], %r686;
	bra.uni 	$L__BB0_162;
$L__BB0_161:
	mul.wide.s32 	%rd67, %r151, 4;
	add.s64 	%rd68, %rd2, %rd67;
	ld.local.u32 	%r686, [%rd68];
	mul.wide.s32 	%rd69, %r681, 4;
	add.s64 	%rd70, %rd2, %rd69;
	st.local.u32 	[%rd70], %r686;
	st.global.u32 	[%rd5+24], %r686;
$L__BB0_162:
	setp.ne.s32 	%p63, %r681, 0;
	@%p63 bra 	$L__BB0_165;
	ld.global.u32 	%r272, [%rd5+-3976];
	setp.ne.s32 	%p64, %r272, 0;
	@%p64 bra 	$L__BB0_165;
	mul.wide.s32 	%rd71, %r620, 4;
	add.s64 	%rd72, %rd2, %rd71;
	ld.local.u32 	%r686, [%rd72];
	st.global.u32 	[%rd5+24], %r686;
	add.s32 	%r620, %r620, 1;
$L__BB0_165:
	ld.global.u32 	%r159, [%rd5+28];
	setp.eq.s32 	%p65, %r159, 0;
	mov.b32 	%r691, 0;
	@%p65 bra 	$L__BB0_180;
	setp.eq.s32 	%p66, %r686, 0;
	mov.u32 	%r691, %r159;
	@%p66 bra 	$L__BB0_169;
	ld.global.u32 	%r274, [%rd5+-3972];
	setp.ne.s32 	%p67, %r274, 0;
	@%p67 bra 	$L__BB0_169;
	st.global.u32 	[%rd5+28], %r686;
	mov.u32 	%r691, %r686;
$L__BB0_169:
	setp.ne.s32 	%p68, %r686, 0;
	@%p68 bra 	$L__BB0_172;
	ld.global.u32 	%r161, [%rd5+-3972];
	setp.eq.s32 	%p69, %r161, 0;
	@%p69 bra 	$L__BB0_172;
	st.global.u32 	[%rd5+28], %r161;
	mov.u32 	%r691, %r161;
$L__BB0_172:
	setp.eq.s32 	%p70, %r686, 0;
	@%p70 bra 	$L__BB0_177;
	ld.global.u32 	%r163, [%rd5+-3972];
	setp.eq.s32 	%p71, %r163, 0;
	@%p71 bra 	$L__BB0_177;
	setp.gt.s32 	%p72, %r686, %r163;
	@%p72 bra 	$L__BB0_176;
	mul.wide.s32 	%rd73, %r686, 4;
	add.s64 	%rd74, %rd2, %rd73;
	ld.local.u32 	%r691, [%rd74];
	mul.wide.s32 	%rd75, %r163, 4;
	add.s64 	%rd76, %rd2, %rd75;
	st.local.u32 	[%rd76], %r691;
	st.global.u32 	[%rd5+28], %r691;
	bra.uni 	$L__BB0_177;
$L__BB0_176:
	mul.wide.s32 	%rd77, %r163, 4;
	add.s64 	%rd78, %rd2, %rd77;
	ld.local.u32 	%r691, [%rd78];
	mul.wide.s32 	%rd79, %r686, 4;
	add.s64 	%rd80, %rd2, %rd79;
	st.local.u32 	[%rd80], %r691;
	st.global.u32 	[%rd5+28], %r691;
$L__BB0_177:
	setp.ne.s32 	%p73, %r686, 0;
	@%p73 bra 	$L__BB0_180;
	ld.global.u32 	%r275, [%rd5+-3972];
	setp.ne.s32 	%p74, %r275, 0;
	@%p74 bra 	$L__BB0_180;
	mul.wide.s32 	%rd81, %r620, 4;
	add.s64 	%rd82, %rd2, %rd81;
	ld.local.u32 	%r691, [%rd82];
	st.global.u32 	[%rd5+28], %r691;
	add.s32 	%r620, %r620, 1;
$L__BB0_180:
	ld.global.u32 	%r171, [%rd5+32];
	setp.eq.s32 	%p75, %r171, 0;
	mov.b32 	%r696, 0;
	@%p75 bra 	$L__BB0_195;
	setp.eq.s32 	%p76, %r691, 0;
	mov.u32 	%r696, %r171;
	@%p76 bra 	$L__BB0_184;
	ld.global.u32 	%r277, [%rd5+-3968];
	setp.ne.s32 	%p77, %r277, 0;
	@%p77 bra 	$L__BB0_184;
	st.global.u32 	[%rd5+32], %r691;
	mov.u32 	%r696, %r691;
$L__BB0_184:
	setp.ne.s32 	%p78, %r691, 0;
	@%p78 bra 	$L__BB0_187;
	ld.global.u32 	%r173, [%rd5+-3968];
	setp.eq.s32 	%p79, %r173, 0;
	@%p79 bra 	$L__BB0_187;
	st.global.u32 	[%rd5+32], %r173;
	mov.u32 	%r696, %r173;
$L__BB0_187:
	setp.eq.s32 	%p80, %r691, 0;
	@%p80 bra 	$L__BB0_192;
	ld.global.u32 	%r175, [%rd5+-3968];
	setp.eq.s32 	%p81, %r175, 0;
	@%p81 bra 	$L__BB0_192;
	setp.gt.s32 	%p82, %r691, %r175;
	@%p82 bra 	$L__BB0_191;
	mul.wide.s32 	%rd83, %r691, 4;
	add.s64 	%rd84, %rd2, %rd83;
	ld.local.u32 	%r696, [%rd84];
	mul.wide.s32 	%rd85, %r175, 4;
	add.s64 	%rd86, %rd2, %rd85;
	st.local.u32 	[%rd86], %r696;
	st.global.u32 	[%rd5+32], %r696;
	bra.uni 	$L__BB0_192;
$L__BB0_191:
	mul.wide.s32 	%rd87, %r175, 4;
	add.s64 	%rd88, %rd2, %rd87;
	ld.local.u32 	%r696, [%rd88];
	mul.wide.s32 	%rd89, %r691, 4;
	add.s64 	%rd90, %rd2, %rd89;
	st.local.u32 	[%rd90], %r696;
	st.global.u32 	[%rd5+32], %r696;
$L__BB0_192:
	setp.ne.s32 	%p83, %r691, 0;
	@%p83 bra 	$L__BB0_195;
	ld.global.u32 	%r278, [%rd5+-3968];
	setp.ne.s32 	%p84, %r278, 0;
	@%p84 bra 	$L__BB0_195;
	mul.wide.s32 	%rd91, %r620, 4;
	add.s64 	%rd92, %rd2, %rd91;
	ld.local.u32 	%r696, [%rd92];
	st.global.u32 	[%rd5+32], %r696;
	add.s32 	%r620, %r620, 1;
$L__BB0_195:
	ld.global.u32 	%r279, [%rd5+36];
	setp.eq.s32 	%p85, %r279, 0;
	@%p85 bra 	$L__BB0_208;
	setp.eq.s32 	%p86, %r696, 0;
	@%p86 bra 	$L__BB0_202;
	ld.global.u32 	%r699, [%rd5+-3964];
	setp.ne.s32 	%p87, %r699, 0;
	@%p87 bra 	$L__BB0_199;
	st.global.u32 	[%rd5+36], %r696;
	mov.b32 	%r699, 0;
$L__BB0_199:
	setp.eq.s32 	%p88, %r699, 0;
	@%p88 bra 	$L__BB0_205;
	setp.gt.s32 	%p89, %r696, %r699;
	@%p89 bra 	$L__BB0_204;
	mul.wide.s32 	%rd93, %r696, 4;
	add.s64 	%rd94, %rd2, %rd93;
	ld.local.u32 	%r281, [%rd94];
	mul.wide.s32 	%rd95, %r699, 4;
	add.s64 	%rd96, %rd2, %rd95;
	st.local.u32 	[%rd96], %r281;
	st.global.u32 	[%rd5+36], %r281;
	bra.uni 	$L__BB0_205;
$L__BB0_202:
	ld.global.u32 	%r699, [%rd5+-3964];
	setp.eq.s32 	%p91, %r699, 0;
	@%p91 bra 	$L__BB0_206;
	st.global.u32 	[%rd5+36], %r699;
	bra.uni 	$L__BB0_206;
$L__BB0_204:
	mul.wide.s32 	%rd97, %r699, 4;
	add.s64 	%rd98, %rd2, %rd97;
	ld.local.u32 	%r282, [%rd98];
	mul.wide.s32 	%rd99, %r696, 4;
	add.s64 	%rd100, %rd2, %rd99;
	st.local.u32 	[%rd100], %r282;
	st.global.u32 	[%rd5+36], %r282;
$L__BB0_205:
	setp.ne.s32 	%p90, %r696, 0;
	@%p90 bra 	$L__BB0_208;
$L__BB0_206:
	setp.ne.s32 	%p92, %r699, 0;
	@%p92 bra 	$L__BB0_208;
	mul.wide.s32 	%rd101, %r620, 4;
	add.s64 	%rd102, %rd2, %rd101;
	ld.local.u32 	%r283, [%rd102];
	st.global.u32 	[%rd5+36], %r283;
	add.s32 	%r620, %r620, 1;
$L__BB0_208:
	add.s32 	%r617, %r617, 1;
	add.s32 	%r616, %r616, 1000;
	setp.ne.s32 	%p132, %r617, 0;
	@%p132 bra 	$L__BB0_1;
	ld.param.u64 	%rd544, [_Z15hoshen_kopelmanPi_param_0];
	cvta.to.global.u64 	%rd141, %rd544;
	mul.wide.s32 	%rd142, %r1, 4;
	add.s64 	%rd143, %rd141, %rd142;
	ld.global.u32 	%r316, [%rd143];
	mul.wide.s32 	%rd144, %r316, 4;
	add.s64 	%rd145, %rd2, %rd144;
	ld.local.u32 	%r317, [%rd145];
	st.global.u32 	[%rd143], %r317;
	ld.global.u32 	%r318, [%rd143+4];
	mul.wide.s32 	%rd146, %r318, 4;
	add.s64 	%rd147, %rd2, %rd146;
	ld.local.u32 	%r319, [%rd147];
	st.global.u32 	[%rd143+4], %r319;
	ld.global.u32 	%r320, [%rd143+8];
	mul.wide.s32 	%rd148, %r320, 4;
	add.s64 	%rd149, %rd2, %rd148;
	ld.local.u32 	%r321, [%rd149];
	st.global.u32 	[%rd143+8], %r321;
	ld.global.u32 	%r322, [%rd143+12];
	mul.wide.s32 	%rd150, %r322, 4;
	add.s64 	%rd151, %rd2, %rd150;
	ld.local.u32 	%r323, [%rd151];
	st.global.u32 	[%rd143+12], %r323;
	ld.global.u32 	%r324, [%rd143+16];
	mul.wide.s32 	%rd152, %r324, 4;
	add.s64 	%rd153, %rd2, %rd152;
	ld.local.u32 	%r325, [%rd153];
	st.global.u32 	[%rd143+16], %r325;
	ld.global.u32 	%r326, [%rd143+20];
	mul.wide.s32 	%rd154, %r326, 4;
	add.s64 	%rd155, %rd2, %rd154;
	ld.local.u32 	%r327, [%rd155];
	st.global.u32 	[%rd143+20], %r327;
	ld.global.u32 	%r328, [%rd143+24];
	mul.wide.s32 	%rd156, %r328, 4;
	add.s64 	%rd157, %rd2, %rd156;
	ld.local.u32 	%r329, [%rd157];
	st.global.u32 	[%rd143+24], %r329;
	ld.global.u32 	%r330, [%rd143+28];
	mul.wide.s32 	%rd158, %r330, 4;
	add.s64 	%rd159, %rd2, %rd158;
	ld.local.u32 	%r331, [%rd159];
	st.global.u32 	[%rd143+28], %r331;
	ld.global.u32 	%r332, [%rd143+32];
	mul.wide.s32 	%rd160, %r332, 4;
	add.s64 	%rd161, %rd2, %rd160;
	ld.local.u32 	%r333, [%rd161];
	st.global.u32 	[%rd143+32], %r333;
	ld.global.u32 	%r334, [%rd143+36];
	mul.wide.s32 	%rd162, %r334, 4;
	add.s64 	%rd163, %rd2, %rd162;
	ld.local.u32 	%r335, [%rd163];
	st.global.u32 	[%rd143+36], %r335;
	ld.global.u32 	%r336, [%rd143+4000];
	mul.wide.s32 	%rd164, %r336, 4;
	add.s64 	%rd165, %rd2, %rd164;
	ld.local.u32 	%r337, [%rd165];
	st.global.u32 	[%rd143+4000], %r337;
	ld.global.u32 	%r338, [%rd143+4004];
	mul.wide.s32 	%rd166, %r338, 4;
	add.s64 	%rd167, %rd2, %rd166;
	ld.local.u32 	%r339, [%rd167];
	st.global.u32 	[%rd143+4004], %r339;
	ld.global.u32 	%r340, [%rd143+4008];
	mul.wide.s32 	%rd168, %r340, 4;
	add.s64 	%rd169, %rd2, %rd168;
	ld.local.u32 	%r341, [%rd169];
	st.global.u32 	[%rd143+4008], %r341;
	ld.global.u32 	%r342, [%rd143+4012];
	mul.wide.s32 	%rd170, %r342, 4;
	add.s64 	%rd171, %rd2, %rd170;
	ld.local.u32 	%r343, [%rd171];
	st.global.u32 	[%rd143+4012], %r343;
	ld.global.u32 	%r344, [%rd143+4016];
	mul.wide.s32 	%rd172, %r344, 4;
	add.s64 	%rd173, %rd2, %rd172;
	ld.local.u32 	%r345, [%rd173];
	st.global.u32 	[%rd143+4016], %r345;
	ld.global.u32 	%r346, [%rd143+4020];
	mul.wide.s32 	%rd174, %r346, 4;
	add.s64 	%rd175, %rd2, %rd174;
	ld.local.u32 	%r347, [%rd175];
	st.global.u32 	[%rd143+4020], %r347;
	ld.global.u32 	%r348, [%rd143+4024];
	mul.wide.s32 	%rd176, %r348, 4;
	add.s64 	%rd177, %rd2, %rd176;
	ld.local.u32 	%r349, [%rd177];
	st.global.u32 	[%rd143+4024], %r349;
	ld.global.u32 	%r350, [%rd143+4028];
	mul.wide.s32 	%rd178, %r350, 4;
	add.s64 	%rd179, %rd2, %rd178;
	ld.local.u32 	%r351, [%rd179];
	st.global.u32 	[%rd143+4028], %r351;
	ld.global.u32 	%r352, [%rd143+4032];
	mul.wide.s32 	%rd180, %r352, 4;
	add.s64 	%rd181, %rd2, %rd180;
	ld.local.u32 	%r353, [%rd181];
	st.global.u32 	[%rd143+4032], %r353;
	ld.global.u32 	%r354, [%rd143+4036];
	mul.wide.s32 	%rd182, %r354, 4;
	add.s64 	%rd183, %rd2, %rd182;
	ld.local.u32 	%r355, [%rd183];
	st.global.u32 	[%rd143+4036], %r355;
	ld.global.u32 	%r356, [%rd143+8000];
	mul.wide.s32 	%rd184, %r356, 4;
	add.s64 	%rd185, %rd2, %rd184;
	ld.local.u32 	%r357, [%rd185];
	st.global.u32 	[%rd143+8000], %r357;
	ld.global.u32 	%r358, [%rd143+8004];
	mul.wide.s32 	%rd186, %r358, 4;
	add.s64 	%rd187, %rd2, %rd186;
	ld.local.u32 	%r359, [%rd187];
	st.global.u32 	[%rd143+8004], %r359;
	ld.global.u32 	%r360, [%rd143+8008];
	mul.wide.s32 	%rd188, %r360, 4;
	add.s64 	%rd189, %rd2, %rd188;
	ld.local.u32 	%r361, [%rd189];
	st.global.u32 	[%rd143+8008], %r361;
	ld.global.u32 	%r362, [%rd143+8012];
	mul.wide.s32 	%rd190, %r362, 4;
	add.s64 	%rd191, %rd2, %rd190;
	ld.local.u32 	%r363, [%rd191];
	st.global.u32 	[%rd143+8012], %r363;
	ld.global.u32 	%r364, [%rd143+8016];
	mul.wide.s32 	%rd192, %r364, 4;
	add.s64 	%rd193, %rd2, %rd192;
	ld.local.u32 	%r365, [%rd193];
	st.global.u32 	[%rd143+8016], %r365;
	ld.global.u32 	%r366, [%rd143+8020];
	mul.wide.s32 	%rd194, %r366, 4;
	add.s64 	%rd195, %rd2, %rd194;
	ld.local.u32 	%r367, [%rd195];
	st.global.u32 	[%rd143+8020], %r367;
	ld.global.u32 	%r368, [%rd143+8024];
	mul.wide.s32 	%rd196, %r368, 4;
	add.s64 	%rd197, %rd2, %rd196;
	ld.local.u32 	%r369, [%rd197];
	st.global.u32 	[%rd143+8024], %r369;
	ld.global.u32 	%r370, [%rd143+8028];
	mul.wide.s32 	%rd198, %r370, 4;
	add.s64 	%rd199, %rd2, %rd198;
	ld.local.u32 	%r371, [%rd199];
	st.global.u32 	[%rd143+8028], %r371;
	ld.global.u32 	%r372, [%rd143+8032];
	mul.wide.s32 	%rd200, %r372, 4;
	add.s64 	%rd201, %rd2, %rd200;
	ld.local.u32 	%r373, [%rd201];
	st.global.u32 	[%rd143+8032], %r373;
	ld.global.u32 	%r374, [%rd143+8036];
	mul.wide.s32 	%rd202, %r374, 4;
	add.s64 	%rd203, %rd2, %rd202;
	ld.local.u32 	%r375, [%rd203];
	st.global.u32 	[%rd143+8036], %r375;
	ld.global.u32 	%r376, [%rd143+12000];
	mul.wide.s32 	%rd204, %r376, 4;
	add.s64 	%rd205, %rd2, %rd204;
	ld.local.u32 	%r377, [%rd205];
	st.global.u32 	[%rd143+12000], %r377;
	ld.global.u32 	%r378, [%rd143+12004];
	mul.wide.s32 	%rd206, %r378, 4;
	add.s64 	%rd207, %rd2, %rd206;
	ld.local.u32 	%r379, [%rd207];
	st.global.u32 	[%rd143+12004], %r379;
	ld.global.u32 	%r380, [%rd143+12008];
	mul.wide.s32 	%rd208, %r380, 4;
	add.s64 	%rd209, %rd2, %rd208;
	ld.local.u32 	%r381, [%rd209];
	st.global.u32 	[%rd143+12008], %r381;
	ld.global.u32 	%r382, [%rd143+12012];
	mul.wide.s32 	%rd210, %r382, 4;
	add.s64 	%rd211, %rd2, %rd210;
	ld.local.u32 	%r383, [%rd211];
	st.global.u32 	[%rd143+12012], %r383;
	ld.global.u32 	%r384, [%rd143+12016];
	mul.wide.s32 	%rd212, %r384, 4;
	add.s64 	%rd213, %rd2, %rd212;
	ld.local.u32 	%r385, [%rd213];
	st.global.u32 	[%rd143+12016], %r385;
	ld.global.u32 	%r386, [%rd143+12020];
	mul.wide.s32 	%rd214, %r386, 4;
	add.s64 	%rd215, %rd2, %rd214;
	ld.local.u32 	%r387, [%rd215];
	st.global.u32 	[%rd143+12020], %r387;
	ld.global.u32 	%r388, [%rd143+12024];
	mul.wide.s32 	%rd216, %r388, 4;
	add.s64 	%rd217, %rd2, %rd216;
	ld.local.u32 	%r389, [%rd217];
	st.global.u32 	[%rd143+12024], %r389;
	ld.global.u32 	%r390, [%rd143+12028];
	mul.wide.s32 	%rd218, %r390, 4;
	add.s64 	%rd219, %rd2, %rd218;
	ld.local.u32 	%r391, [%rd219];
	st.global.u32 	[%rd143+12028], %r391;
	ld.global.u32 	%r392, [%rd143+12032];
	mul.wide.s32 	%rd220, %r392, 4;
	add.s64 	%rd221, %rd2, %rd220;
	ld.local.u32 	%r393, [%rd221];
	st.global.u32 	[%rd143+12032], %r393;
	ld.global.u32 	%r394, [%rd143+12036];
	mul.wide.s32 	%rd222, %r394, 4;
	add.s64 	%rd223, %rd2, %rd222;
	ld.local.u32 	%r395, [%rd223];
	st.global.u32 	[%rd143+12036], %r395;
	ld.global.u32 	%r396, [%rd143+16000];
	mul.wide.s32 	%rd224, %r396, 4;
	add.s64 	%rd225, %rd2, %rd224;
	ld.local.u32 	%r397, [%rd225];
	st.global.u32 	[%rd143+16000], %r397;
	ld.global.u32 	%r398, [%rd143+16004];
	mul.wide.s32 	%rd226, %r398, 4;
	add.s64 	%rd227, %rd2, %rd226;
	ld.local.u32 	%r399, [%rd227];
	st.global.u32 	[%rd143+16004], %r399;
	ld.global.u32 	%r400, [%rd143+16008];
	mul.wide.s32 	%rd228, %r400, 4;
	add.s64 	%rd229, %rd2, %rd228;
	ld.local.u32 	%r401, [%rd229];
	st.global.u32 	[%rd143+16008], %r401;
	ld.global.u32 	%r402, [%rd143+16012];
	mul.wide.s32 	%rd230, %r402, 4;
	add.s64 	%rd231, %rd2, %rd230;
	ld.local.u32 	%r403, [%rd231];
	st.global.u32 	[%rd143+16012], %r403;
	ld.global.u32 	%r404, [%rd143+16016];
	mul.wide.s32 	%rd232, %r404, 4;
	add.s64 	%rd233, %rd2, %rd232;
	ld.local.u32 	%r405, [%rd233];
	st.global.u32 	[%rd143+16016], %r405;
	ld.global.u32 	%r406, [%rd143+16020];
	mul.wide.s32 	%rd234, %r406, 4;
	add.s64 	%rd235, %rd2, %rd234;
	ld.local.u32 	%r407, [%rd235];
	st.global.u32 	[%rd143+16020], %r407;
	ld.global.u32 	%r408, [%rd143+16024];
	mul.wide.s32 	%rd236, %r408, 4;
	add.s64 	%rd237, %rd2, %rd236;
	ld.local.u32 	%r409, [%rd237];
	st.global.u32 	[%rd143+16024], %r409;
	ld.global.u32 	%r410, [%rd143+16028];
	mul.wide.s32 	%rd238, %r410, 4;
	add.s64 	%rd239, %rd2, %rd238;
	ld.local.u32 	%r411, [%rd239];
	st.global.u32 	[%rd143+16028], %r411;
	ld.global.u32 	%r412, [%rd143+16032];
	mul.wide.s32 	%rd240, %r412, 4;
	add.s64 	%rd241, %rd2, %rd240;
	ld.local.u32 	%r413, [%rd241];
	st.global.u32 	[%rd143+16032], %r413;
	ld.global.u32 	%r414, [%rd143+16036];
	mul.wide.s32 	%rd242, %r414, 4;
	add.s64 	%rd243, %rd2, %rd242;
	ld.local.u32 	%r415, [%rd243];
	st.global.u32 	[%rd143+16036], %r415;
	ld.global.u32 	%r416, [%rd143+20000];
	mul.wide.s32 	%rd244, %r416, 4;
	add.s64 	%rd245, %rd2, %rd244;
	ld.local.u32 	%r417, [%rd245];
	st.global.u32 	[%rd143+20000], %r417;
	ld.global.u32 	%r418, [%rd143+20004];
	mul.wide.s32 	%rd246, %r418, 4;
	add.s64 	%rd247, %rd2, %rd246;
	ld.local.u32 	%r419, [%rd247];
	st.global.u32 	[%rd143+20004], %r419;
	ld.global.u32 	%r420, [%rd143+20008];
	mul.wide.s32 	%rd248, %r420, 4;
	add.s64 	%rd249, %rd2, %rd248;
	ld.local.u32 	%r421, [%rd249];
	st.global.u32 	[%rd143+20008], %r421;
	ld.global.u32 	%r422, [%rd143+20012];
	mul.wide.s32 	%rd250, %r422, 4;
	add.s64 	%rd251, %rd2, %rd250;
	ld.local.u32 	%r423, [%rd251];
	st.global.u32 	[%rd143+20012], %r423;
	ld.global.u32 	%r424, [%rd143+20016];
	mul.wide.s32 	%rd252, %r424, 4;
	add.s64 	%rd253, %rd2, %rd252;
	ld.local.u32 	%r425, [%rd253];
	st.global.u32 	[%rd143+20016], %r425;
	ld.global.u32 	%r426, [%rd143+20020];
	mul.wide.s32 	%rd254, %r426, 4;
	add.s64 	%rd255, %rd2, %rd254;
	ld.local.u32 	%r427, [%rd255];
	st.global.u32 	[%rd143+20020], %r427;
	ld.global.u32 	%r428, [%rd143+20024];
	mul.wide.s32 	%rd256, %r428, 4;
	add.s64 	%rd257, %rd2, %rd256;
	ld.local.u32 	%r429, [%rd257];
	st.global.u32 	[%rd143+20024], %r429;
	ld.global.u32 	%r430, [%rd143+20028];
	mul.wide.s32 	%rd258, %r430, 4;
	add.s64 	%rd259, %rd2, %rd258;
	ld.local.u32 	%r431, [%rd259];
	st.global.u32 	[%rd143+20028], %r431;
	ld.global.u32 	%r432, [%rd143+20032];
	mul.wide.s32 	%rd260, %r432, 4;
	add.s64 	%rd261, %rd2, %rd260;
	ld.local.u32 	%r433, [%rd261];
	st.global.u32 	[%rd143+20032], %r433;
	ld.global.u32 	%r434, [%rd143+20036];
	mul.wide.s32 	%rd262, %r434, 4;
	add.s64 	%rd263, %rd2, %rd262;
	ld.local.u32 	%r435, [%rd263];
	st.global.u32 	[%rd143+20036], %r435;
	ld.global.u32 	%r436, [%rd143+24000];
	mul.wide.s32 	%rd264, %r436, 4;
	add.s64 	%rd265, %rd2, %rd264;
	ld.local.u32 	%r437, [%rd265];
	st.global.u32 	[%rd143+24000], %r437;
	ld.global.u32 	%r438, [%rd143+24004];
	mul.wide.s32 	%rd266, %r438, 4;
	add.s64 	%rd267, %rd2, %rd266;
	ld.local.u32 	%r439, [%rd267];
	st.global.u32 	[%rd143+24004], %r439;
	ld.global.u32 	%r440, [%rd143+24008];
	mul.wide.s32 	%rd268, %r440, 4;
	add.s64 	%rd269, %rd2, %rd268;
	ld.local.u32 	%r441, [%rd269];
	st.global.u32 	[%rd143+24008], %r441;
	ld.global.u32 	%r442, [%rd143+24012];
	mul.wide.s32 	%rd270, %r442, 4;
	add.s64 	%rd271, %rd2, %rd270;
	ld.local.u32 	%r443, [%rd271];
	st.global.u32 	[%rd143+24012], %r443;
	ld.global.u32 	%r444, [%rd143+24016];
	mul.wide.s32 	%rd272, %r444, 4;
	add.s64 	%rd273, %rd2, %rd272;
	ld.local.u32 	%r445, [%rd273];
	st.global.u32 	[%rd143+24016], %r445;
	ld.global.u32 	%r446, [%rd143+24020];
	mul.wide.s32 	%rd274, %r446, 4;
	add.s64 	%rd275, %rd2, %rd274;
	ld.local.u32 	%r447, [%rd275];
	st.global.u32 	[%rd143+24020], %r447;
	ld.global.u32 	%r448, [%rd143+24024];
	mul.wide.s32 	%rd276, %r448, 4;
	add.s64 	%rd277, %rd2, %rd276;
	ld.local.u32 	%r449, [%rd277];
	st.global.u32 	[%rd143+24024], %r449;
	ld.global.u32 	%r450, [%rd143+24028];
	mul.wide.s32 	%rd278, %r450, 4;
	add.s64 	%rd279, %rd2, %rd278;
	ld.local.u32 	%r451, [%rd279];
	st.global.u32 	[%rd143+24028], %r451;
	ld.global.u32 	%r452, [%rd143+24032];
	mul.wide.s32 	%rd280, %r452, 4;
	add.s64 	%rd281, %rd2, %rd280;
	ld.local.u32 	%r453, [%rd281];
	st.global.u32 	[%rd143+24032], %r453;
	ld.global.u32 	%r454, [%rd143+24036];
	mul.wide.s32 	%rd282, %r454, 4;
	add.s64 	%rd283, %rd2, %rd282;
	ld.local.u32 	%r455, [%rd283];
	st.global.u32 	[%rd143+24036], %r455;
	ld.global.u32 	%r456, [%rd143+28000];
	mul.wide.s32 	%rd284, %r456, 4;
	add.s64 	%rd285, %rd2, %rd284;
	ld.local.u32 	%r457, [%rd285];
	st.global.u32 	[%rd143+28000], %r457;
	ld.global.u32 	%r458, [%rd143+28004];
	mul.wide.s32 	%rd286, %r458, 4;
	add.s64 	%rd287, %rd2, %rd286;
	ld.local.u32 	%r459, [%rd287];
	st.global.u32 	[%rd143+28004], %r459;
	ld.global.u32 	%r460, [%rd143+28008];
	mul.wide.s32 	%rd288, %r460, 4;
	add.s64 	%rd289, %rd2, %rd288;
	ld.local.u32 	%r461, [%rd289];
	st.global.u32 	[%rd143+28008], %r461;
	ld.global.u32 	%r462, [%rd143+28012];
	mul.wide.s32 	%rd290, %r462, 4;
	add.s64 	%rd291, %rd2, %rd290;
	ld.local.u32 	%r463, [%rd291];
	st.global.u32 	[%rd143+28012], %r463;
	ld.global.u32 	%r464, [%rd143+28016];
	mul.wide.s32 	%rd292, %r464, 4;
	add.s64 	%rd293, %rd2, %rd292;
	ld.local.u32 	%r465, [%rd293];
	st.global.u32 	[%rd143+28016], %r465;
	ld.global.u32 	%r466, [%rd143+28020];
	mul.wide.s32 	%rd294, %r466, 4;
	add.s64 	%rd295, %rd2, %rd294;
	ld.local.u32 	%r467, [%rd295];
	st.global.u32 	[%rd143+28020], %r467;
	ld.global.u32 	%r468, [%rd143+28024];
	mul.wide.s32 	%rd296, %r468, 4;
	add.s64 	%rd297, %rd2, %rd296;
	ld.local.u32 	%r469, [%rd297];
	st.global.u32 	[%rd143+28024], %r469;
	ld.global.u32 	%r470, [%rd143+28028];
	mul.wide.s32 	%rd298, %r470, 4;
	add.s64 	%rd299, %rd2, %rd298;
	ld.local.u32 	%r471, [%rd299];
	st.global.u32 	[%rd143+28028], %r471;
	ld.global.u32 	%r472, [%rd143+28032];
	mul.wide.s32 	%rd300, %r472, 4;
	add.s64 	%rd301, %rd2, %rd300;
	ld.local.u32 	%r473, [%rd301];
	st.global.u32 	[%rd143+28032], %r473;
	ld.global.u32 	%r474, [%rd143+28036];
	mul.wide.s32 	%rd302, %r474, 4;
	add.s64 	%rd303, %rd2, %rd302;
	ld.local.u32 	%r475, [%rd303];
	st.global.u32 	[%rd143+28036], %r475;
	ld.global.u32 	%r476, [%rd143+32000];
	mul.wide.s32 	%rd304, %r476, 4;
	add.s64 	%rd305, %rd2, %rd304;
	ld.local.u32 	%r477, [%rd305];
	st.global.u32 	[%rd143+32000], %r477;
	ld.global.u32 	%r478, [%rd143+32004];
	mul.wide.s32 	%rd306, %r478, 4;
	add.s64 	%rd307, %rd2, %rd306;
	ld.local.u32 	%r479, [%rd307];
	st.global.u32 	[%rd143+32004], %r479;
	ld.global.u32 	%r480, [%rd143+32008];
	mul.wide.s32 	%rd308, %r480, 4;
	add.s64 	%rd309, %rd2, %rd308;
	ld.local.u32 	%r481, [%rd309];
	st.global.u32 	[%rd143+32008], %r481;
	ld.global.u32 	%r482, [%rd143+32012];
	mul.wide.s32 	%rd310, %r482, 4;
	add.s64 	%rd311, %rd2, %rd310;
	ld.local.u32 	%r483, [%rd311];
	st.global.u32 	[%rd143+32012], %r483;
	ld.global.u32 	%r484, [%rd143+32016];
	mul.wide.s32 	%rd312, %r484, 4;
	add.s64 	%rd313, %rd2, %rd312;
	ld.local.u32 	%r485, [%rd313];
	st.global.u32 	[%rd143+32016], %r485;
	ld.global.u32 	%r486, [%rd143+32020];
	mul.wide.s32 	%rd314, %r486, 4;
	add.s64 	%rd315, %rd2, %rd314;
	ld.local.u32 	%r487, [%rd315];
	st.global.u32 	[%rd143+32020], %r487;
	ld.global.u32 	%r488, [%rd143+32024];
	mul.wide.s32 	%rd316, %r488, 4;
	add.s64 	%rd317, %rd2, %rd316;
	ld.local.u32 	%r489, [%rd317];
	st.global.u32 	[%rd143+32024], %r489;
	ld.global.u32 	%r490, [%rd143+32028];
	mul.wide.s32 	%rd318, %r490, 4;
	add.s64 	%rd319, %rd2, %rd318;
	ld.local.u32 	%r491, [%rd319];
	st.global.u32 	[%rd143+32028], %r491;
	ld.global.u32 	%r492, [%rd143+32032];
	mul.wide.s32 	%rd320, %r492, 4;
	add.s64 	%rd321, %rd2, %rd320;
	ld.local.u32 	%r493, [%rd321];
	st.global.u32 	[%rd143+32032], %r493;
	ld.global.u32 	%r494, [%rd143+32036];
	mul.wide.s32 	%rd322, %r494, 4;
	add.s64 	%rd323, %rd2, %rd322;
	ld.local.u32 	%r495, [%rd323];
	st.global.u32 	[%rd143+32036], %r495;
	ld.global.u32 	%r496, [%rd143+36000];
	mul.wide.s32 	%rd324, %r496, 4;
	add.s64 	%rd325, %rd2, %rd324;
	ld.local.u32 	%r497, [%rd325];
	st.global.u32 	[%rd143+36000], %r497;
	ld.global.u32 	%r498, [%rd143+36004];
	mul.wide.s32 	%rd326, %r498, 4;
	add.s64 	%rd327, %rd2, %rd326;
	ld.local.u32 	%r499, [%rd327];
	st.global.u32 	[%rd143+36004], %r499;
	ld.global.u32 	%r500, [%rd143+36008];
	mul.wide.s32 	%rd328, %r500, 4;
	add.s64 	%rd329, %rd2, %rd328;
	ld.local.u32 	%r501, [%rd329];
	st.global.u32 	[%rd143+36008], %r501;
	ld.global.u32 	%r502, [%rd143+36012];
	mul.wide.s32 	%rd330, %r502, 4;
	add.s64 	%rd331, %rd2, %rd330;
	ld.local.u32 	%r503, [%rd331];
	st.global.u32 	[%rd143+36012], %r503;
	ld.global.u32 	%r504, [%rd143+36016];
	mul.wide.s32 	%rd332, %r504, 4;
	add.s64 	%rd333, %rd2, %rd332;
	ld.local.u32 	%r505, [%rd333];
	st.global.u32 	[%rd143+36016], %r505;
	ld.global.u32 	%r506, [%rd143+36020];
	mul.wide.s32 	%rd334, %r506, 4;
	add.s64 	%rd335, %rd2, %rd334;
	ld.local.u32 	%r507, [%rd335];
	st.global.u32 	[%rd143+36020], %r507;
	ld.global.u32 	%r508, [%rd143+36024];
	mul.wide.s32 	%rd336, %r508, 4;
	add.s64 	%rd337, %rd2, %rd336;
	ld.local.u32 	%r509, [%rd337];
	st.global.u32 	[%rd143+36024], %r509;
	ld.global.u32 	%r510, [%rd143+36028];
	mul.wide.s32 	%rd338, %r510, 4;
	add.s64 	%rd339, %rd2, %rd338;
	ld.local.u32 	%r511, [%rd339];
	st.global.u32 	[%rd143+36028], %r511;
	ld.global.u32 	%r512, [%rd143+36032];
	mul.wide.s32 	%rd340, %r512, 4;
	add.s64 	%rd341, %rd2, %rd340;
	ld.local.u32 	%r513, [%rd341];
	st.global.u32 	[%rd143+36032], %r513;
	ld.global.u32 	%r514, [%rd143+36036];
	mul.wide.s32 	%rd342, %r514, 4;
	add.s64 	%rd343, %rd2, %rd342;
	ld.local.u32 	%r515, [%rd343];
	st.global.u32 	[%rd143+36036], %r515;
	mul.wide.s32 	%rd344, %r317, 4;
	add.s64 	%rd345, %rd2, %rd344;
	ld.local.u32 	%r516, [%rd345];
	st.global.u32 	[%rd143], %r516;
	mul.wide.s32 	%rd346, %r319, 4;
	add.s64 	%rd347, %rd2, %rd346;
	ld.local.u32 	%r517, [%rd347];
	st.global.u32 	[%rd143+4], %r517;
	mul.wide.s32 	%rd348, %r321, 4;
	add.s64 	%rd349, %rd2, %rd348;
	ld.local.u32 	%r518, [%rd349];
	st.global.u32 	[%rd143+8], %r518;
	mul.wide.s32 	%rd350, %r323, 4;
	add.s64 	%rd351, %rd2, %rd350;
	ld.local.u32 	%r519, [%rd351];
	st.global.u32 	[%rd143+12], %r519;
	mul.wide.s32 	%rd352, %r325, 4;
	add.s64 	%rd353, %rd2, %rd352;
	ld.local.u32 	%r520, [%rd353];
	st.global.u32 	[%rd143+16], %r520;
	mul.wide.s32 	%rd354, %r327, 4;
	add.s64 	%rd355, %rd2, %rd354;
	ld.local.u32 	%r521, [%rd355];
	st.global.u32 	[%rd143+20], %r521;
	mul.wide.s32 	%rd356, %r329, 4;
	add.s64 	%rd357, %rd2, %rd356;
	ld.local.u32 	%r522, [%rd357];
	st.global.u32 	[%rd143+24], %r522;
	mul.wide.s32 	%rd358, %r331, 4;
	add.s64 	%rd359, %rd2, %rd358;
	ld.local.u32 	%r523, [%rd359];
	st.global.u32 	[%rd143+28], %r523;
	mul.wide.s32 	%rd360, %r333, 4;
	add.s64 	%rd361, %rd2, %rd360;
	ld.local.u32 	%r524, [%rd361];
	st.global.u32 	[%rd143+32], %r524;
	mul.wide.s32 	%rd362, %r335, 4;
	add.s64 	%rd363, %rd2, %rd362;
	ld.local.u32 	%r525, [%rd363];
	st.global.u32 	[%rd143+36], %r525;
	mul.wide.s32 	%rd364, %r337, 4;
	add.s64 	%rd365, %rd2, %rd364;
	ld.local.u32 	%r526, [%rd365];
	st.global.u32 	[%rd143+4000], %r526;
	mul.wide.s32 	%rd366, %r339, 4;
	add.s64 	%rd367, %rd2, %rd366;
	ld.local.u32 	%r527, [%rd367];
	st.global.u32 	[%rd143+4004], %r527;
	mul.wide.s32 	%rd368, %r341, 4;
	add.s64 	%rd369, %rd2, %rd368;
	ld.local.u32 	%r528, [%rd369];
	st.global.u32 	[%rd143+4008], %r528;
	mul.wide.s32 	%rd370, %r343, 4;
	add.s64 	%rd371, %rd2, %rd370;
	ld.local.u32 	%r529, [%rd371];
	st.global.u32 	[%rd143+4012], %r529;
	mul.wide.s32 	%rd372, %r345, 4;
	add.s64 	%rd373, %rd2, %rd372;
	ld.local.u32 	%r530, [%rd373];
	st.global.u32 	[%rd143+4016], %r530;
	mul.wide.s32 	%rd374, %r347, 4;
	add.s64 	%rd375, %rd2, %rd374;
	ld.local.u32 	%r531, [%rd375];
	st.global.u32 	[%rd143+4020], %r531;
	mul.wide.s32 	%rd376, %r349, 4;
	add.s64 	%rd377, %rd2, %rd376;
	ld.local.u32 	%r532, [%rd377];
	st.global.u32 	[%rd143+4024], %r532;
	mul.wide.s32 	%rd378, %r351, 4;
	add.s64 	%rd379, %rd2, %rd378;
	ld.local.u32 	%r533, [%rd379];
	st.global.u32 	[%rd143+4028], %r533;
	mul.wide.s32 	%rd380, %r353, 4;
	add.s64 	%rd381, %rd2, %rd380;
	ld.local.u32 	%r534, [%rd381];
	st.global.u32 	[%rd143+4032], %r534;
	mul.wide.s32 	%rd382, %r355, 4;
	add.s64 	%rd383, %rd2, %rd382;
	ld.local.u32 	%r535, [%rd383];
	st.global.u32 	[%rd143+4036], %r535;
	mul.wide.s32 	%rd384, %r357, 4;
	add.s64 	%rd385, %rd2, %rd384;
	ld.local.u32 	%r536, [%rd385];
	st.global.u32 	[%rd143+8000], %r536;
	mul.wide.s32 	%rd386, %r359, 4;
	add.s64 	%rd387, %rd2, %rd386;
	ld.local.u32 	%r537, [%rd387];
	st.global.u32 	[%rd143+8004], %r537;
	mul.wide.s32 	%rd388, %r361, 4;
	add.s64 	%rd389, %rd2, %rd388;
	ld.local.u32 	%r538, [%rd389];
	st.global.u32 	[%rd143+8008], %r538;
	mul.wide.s32 	%rd390, %r363, 4;
	add.s64 	%rd391, %rd2, %rd390;
	ld.local.u32 	%r539, [%rd391];
	st.global.u32 	[%rd143+8012], %r539;
	mul.wide.s32 	%rd392, %r365, 4;
	add.s64 	%rd393, %rd2, %rd392;
	ld.local.u32 	%r540, [%rd393];
	st.global.u32 	[%rd143+8016], %r540;
	mul.wide.s32 	%rd394, %r367, 4;
	add.s64 	%rd395, %rd2, %rd394;
	ld.local.u32 	%r541, [%rd395];
	st.global.u32 	[%rd143+8020], %r541;
	mul.wide.s32 	%rd396, %r369, 4;
	add.s64 	%rd397, %rd2, %rd396;
	ld.local.u32 	%r542, [%rd397];
	st.global.u32 	[%rd143+8024], %r542;
	mul.wide.s32 	%rd398, %r371, 4;
	add.s64 	%rd399, %rd2, %rd398;
	ld.local.u32 	%r543, [%rd399];
	st.global.u32 	[%rd143+8028], %r543;
	mul.wide.s32 	%rd400, %r373, 4;
	add.s64 	%rd401, %rd2, %rd400;
	ld.local.u32 	%r544, [%rd401];
	st.global.u32 	[%rd143+8032], %r544;
	mul.wide.s32 	%rd402, %r375, 4;
	add.s64 	%rd403, %rd2, %rd402;
	ld.local.u32 	%r545, [%rd403];
	st.global.u32 	[%rd143+8036], %r545;
	mul.wide.s32 	%rd404, %r377, 4;
	add.s64 	%rd405, %rd2, %rd404;
	ld.local.u32 	%r546, [%rd405];
	st.global.u32 	[%rd143+12000], %r546;
	mul.wide.s32 	%rd406, %r379, 4;
	add.s64 	%rd407, %rd2, %rd406;
	ld.local.u32 	%r547, [%rd407];
	st.global.u32 	[%rd143+12004], %r547;
	mul.wide.s32 	%rd408, %r381, 4;
	add.s64 	%rd409, %rd2, %rd408;
	ld.local.u32 	%r548, [%rd409];
	st.global.u32 	[%rd143+12008], %r548;
	mul.wide.s32 	%rd410, %r383, 4;
	add.s64 	%rd411, %rd2, %rd410;
	ld.local.u32 	%r549, [%rd411];
	st.global.u32 	[%rd143+12012], %r549;
	mul.wide.s32 	%rd412, %r385, 4;
	add.s64 	%rd413, %rd2, %rd412;
	ld.local.u32 	%r550, [%rd413];
	st.global.u32 	[%rd143+12016], %r550;
	mul.wide.s32 	%rd414, %r387, 4;
	add.s64 	%rd415, %rd2, %rd414;
	ld.local.u32 	%r551, [%rd415];
	st.global.u32 	[%rd143+12020], %r551;
	mul.wide.s32 	%rd416, %r389, 4;
	add.s64 	%rd417, %rd2, %rd416;
	ld.local.u32 	%r552, [%rd417];
	st.global.u32 	[%rd143+12024], %r552;
	mul.wide.s32 	%rd418, %r391, 4;
	add.s64 	%rd419, %rd2, %rd418;
	ld.local.u32 	%r553, [%rd419];
	st.global.u32 	[%rd143+12028], %r553;
	mul.wide.s32 	%rd420, %r393, 4;
	add.s64 	%rd421, %rd2, %rd420;
	ld.local.u32 	%r554, [%rd421];
	st.global.u32 	[%rd143+12032], %r554;
	mul.wide.s32 	%rd422, %r395, 4;
	add.s64 	%rd423, %rd2, %rd422;
	ld.local.u32 	%r555, [%rd423];
	st.global.u32 	[%rd143+12036], %r555;
	mul.wide.s32 	%rd424, %r397, 4;
	add.s64 	%rd425, %rd2, %rd424;
	ld.local.u32 	%r556, [%rd425];
	st.global.u32 	[%rd143+16000], %r556;
	mul.wide.s32 	%rd426, %r399, 4;
	add.s64 	%rd427, %rd2, %rd426;
	ld.local.u32 	%r557, [%rd427];
	st.global.u32 	[%rd143+16004], %r557;
	mul.wide.s32 	%rd428, %r401, 4;
	add.s64 	%rd429, %rd2, %rd428;
	ld.local.u32 	%r558, [%rd429];
	st.global.u32 	[%rd143+16008], %r558;
	mul.wide.s32 	%rd430, %r403, 4;
	add.s64 	%rd431, %rd2, %rd430;
	ld.local.u32 	%r559, [%rd431];
	st.global.u32 	[%rd143+16012], %r559;
	mul.wide.s32 	%rd432, %r405, 4;
	add.s64 	%rd433, %rd2, %rd432;
	ld.local.u32 	%r560, [%rd433];
	st.global.u32 	[%rd143+16016], %r560;
	mul.wide.s32 	%rd434, %r407, 4;
	add.s64 	%rd435, %rd2, %rd434;
	ld.local.u32 	%r561, [%rd435];
	st.global.u32 	[%rd143+16020], %r561;
	mul.wide.s32 	%rd436, %r409, 4;
	add.s64 	%rd437, %rd2, %rd436;
	ld.local.u32 	%r562, [%rd437];
	st.global.u32 	[%rd143+16024], %r562;
	mul.wide.s32 	%rd438, %r411, 4;
	add.s64 	%rd439, %rd2, %rd438;
	ld.local.u32 	%r563, [%rd439];
	st.global.u32 	[%rd143+16028], %r563;
	mul.wide.s32 	%rd440, %r413, 4;
	add.s64 	%rd441, %rd2, %rd440;
	ld.local.u32 	%r564, [%rd441];
	st.global.u32 	[%rd143+16032], %r564;
	mul.wide.s32 	%rd442, %r415, 4;
	add.s64 	%rd443, %rd2, %rd442;
	ld.local.u32 	%r565, [%rd443];
	st.global.u32 	[%rd143+16036], %r565;
	mul.wide.s32 	%rd444, %r417, 4;
	add.s64 	%rd445, %rd2, %rd444;
	ld.local.u32 	%r566, [%rd445];
	st.global.u32 	[%rd143+20000], %r566;
	mul.wide.s32 	%rd446, %r419, 4;
	add.s64 	%rd447, %rd2, %rd446;
	ld.local.u32 	%r567, [%rd447];
	st.global.u32 	[%rd143+20004], %r567;
	mul.wide.s32 	%rd448, %r421, 4;
	add.s64 	%rd449, %rd2, %rd448;
	ld.local.u32 	%r568, [%rd449];
	st.global.u32 	[%rd143+20008], %r568;
	mul.wide.s32 	%rd450, %r423, 4;
	add.s64 	%rd451, %rd2, %rd450;
	ld.local.u32 	%r569, [%rd451];
	st.global.u32 	[%rd143+20012], %r569;
	mul.wide.s32 	%rd452, %r425, 4;
	add.s64 	%rd453, %rd2, %rd452;
	ld.local.u32 	%r570, [%rd453];
	st.global.u32 	[%rd143+20016], %r570;
	mul.wide.s32 	%rd454, %r427, 4;
	add.s64 	%rd455, %rd2, %rd454;
	ld.local.u32 	%r571, [%rd455];
	st.global.u32 	[%rd143+20020], %r571;
	mul.wide.s32 	%rd456, %r429, 4;
	add.s64 	%rd457, %rd2, %rd456;
	ld.local.u32 	%r572, [%rd457];
	st.global.u32 	[%rd143+20024], %r572;
	mul.wide.s32 	%rd458, %r431, 4;
	add.s64 	%rd459, %rd2, %rd458;
	ld.local.u32 	%r573, [%rd459];
	st.global.u32 	[%rd143+20028], %r573;
	mul.wide.s32 	%rd460, %r433, 4;
	add.s64 	%rd461, %rd2, %rd460;
	ld.local.u32 	%r574, [%rd461];
	st.global.u32 	[%rd143+20032], %r574;
	mul.wide.s32 	%rd462, %r435, 4;
	add.s64 	%rd463, %rd2, %rd462;
	ld.local.u32 	%r575, [%rd463];
	st.global.u32 	[%rd143+20036], %r575;
	mul.wide.s32 	%rd464, %r437, 4;
	add.s64 	%rd465, %rd2, %rd464;
	ld.local.u32 	%r576, [%rd465];
	st.global.u32 	[%rd143+24000], %r576;
	mul.wide.s32 	%rd466, %r439, 4;
	add.s64 	%rd467, %rd2, %rd466;
	ld.local.u32 	%r577, [%rd467];
	st.global.u32 	[%rd143+24004], %r577;
	mul.wide.s32 	%rd468, %r441, 4;
	add.s64 	%rd469, %rd2, %rd468;
	ld.local.u32 	%r578, [%rd469];
	st.global.u32 	[%rd143+24008], %r578;
	mul.wide.s32 	%rd470, %r443, 4;
	add.s64 	%rd471, %rd2, %rd470;
	ld.local.u32 	%r579, [%rd471];
	st.global.u32 	[%rd143+24012], %r579;
	mul.wide.s32 	%rd472, %r445, 4;
	add.s64 	%rd473, %rd2, %rd472;
	ld.local.u32 	%r580, [%rd473];
	st.global.u32 	[%rd143+24016], %r580;
	mul.wide.s32 	%rd474, %r447, 4;
	add.s64 	%rd475, %rd2, %rd474;
	ld.local.u32 	%r581, [%rd475];
	st.global.u32 	[%rd143+24020], %r581;
	mul.wide.s32 	%rd476, %r449, 4;
	add.s64 	%rd477, %rd2, %rd476;
	ld.local.u32 	%r582, [%rd477];
	st.global.u32 	[%rd143+24024], %r582;
	mul.wide.s32 	%rd478, %r451, 4;
	add.s64 	%rd479, %rd2, %rd478;
	ld.local.u32 	%r583, [%rd479];
	st.global.u32 	[%rd143+24028], %r583;
	mul.wide.s32 	%rd480, %r453, 4;
	add.s64 	%rd481, %rd2, %rd480;
	ld.local.u32 	%r584, [%rd481];
	st.global.u32 	[%rd143+24032], %r584;
	mul.wide.s32 	%rd482, %r455, 4;
	add.s64 	%rd483, %rd2, %rd482;
	ld.local.u32 	%r585, [%rd483];
	st.global.u32 	[%rd143+24036], %r585;
	mul.wide.s32 	%rd484, %r457, 4;
	add.s64 	%rd485, %rd2, %rd484;
	ld.local.u32 	%r586, [%rd485];
	st.global.u32 	[%rd143+28000], %r586;
	mul.wide.s32 	%rd486, %r459, 4;
	add.s64 	%rd487, %rd2, %rd486;
	ld.local.u32 	%r587, [%rd487];
	st.global.u32 	[%rd143+28004], %r587;
	mul.wide.s32 	%rd488, %r461, 4;
	add.s64 	%rd489, %rd2, %rd488;
	ld.local.u32 	%r588, [%rd489];
	st.global.u32 	[%rd143+28008], %r588;
	mul.wide.s32 	%rd490, %r463, 4;
	add.s64 	%rd491, %rd2, %rd490;
	ld.local.u32 	%r589, [%rd491];
	st.global.u32 	[%rd143+28012], %r589;
	mul.wide.s32 	%rd492, %r465, 4;
	add.s64 	%rd493, %rd2, %rd492;
	ld.local.u32 	%r590, [%rd493];
	st.global.u32 	[%rd143+28016], %r590;
	mul.wide.s32 	%rd494, %r467, 4;
	add.s64 	%rd495, %rd2, %rd494;
	ld.local.u32 	%r591, [%rd495];
	st.global.u32 	[%rd143+28020], %r591;
	mul.wide.s32 	%rd496, %r469, 4;
	add.s64 	%rd497, %rd2, %rd496;
	ld.local.u32 	%r592, [%rd497];
	st.global.u32 	[%rd143+28024], %r592;
	mul.wide.s32 	%rd498, %r471, 4;
	add.s64 	%rd499, %rd2, %rd498;
	ld.local.u32 	%r593, [%rd499];
	st.global.u32 	[%rd143+28028], %r593;
	mul.wide.s32 	%rd500, %r473, 4;
	add.s64 	%rd501, %rd2, %rd500;
	ld.local.u32 	%r594, [%rd501];
	st.global.u32 	[%rd143+28032], %r594;
	mul.wide.s32 	%rd502, %r475, 4;
	add.s64 	%rd503, %rd2, %rd502;
	ld.local.u32 	%r595, [%rd503];
	st.global.u32 	[%rd143+28036], %r595;
	mul.wide.s32 	%rd504, %r477, 4;
	add.s64 	%rd505, %rd2, %rd504;
	ld.local.u32 	%r596, [%rd505];
	st.global.u32 	[%rd143+32000], %r596;
	mul.wide.s32 	%rd506, %r479, 4;
	add.s64 	%rd507, %rd2, %rd506;
	ld.local.u32 	%r597, [%rd507];
	st.global.u32 	[%rd143+32004], %r597;
	mul.wide.s32 	%rd508, %r481, 4;
	add.s64 	%rd509, %rd2, %rd508;
	ld.local.u32 	%r598, [%rd509];
	st.global.u32 	[%rd143+32008], %r598;
	mul.wide.s32 	%rd510, %r483, 4;
	add.s64 	%rd511, %rd2, %rd510;
	ld.local.u32 	%r599, [%rd511];
	st.global.u32 	[%rd143+32012], %r599;
	mul.wide.s32 	%rd512, %r485, 4;
	add.s64 	%rd513, %rd2, %rd512;
	ld.local.u32 	%r600, [%rd513];
	st.global.u32 	[%rd143+32016], %r600;
	mul.wide.s32 	%rd514, %r487, 4;
	add.s64 	%rd515, %rd2, %rd514;
	ld.local.u32 	%r601, [%rd515];
	st.global.u32 	[%rd143+32020], %r601;
	mul.wide.s32 	%rd516, %r489, 4;
	add.s64 	%rd517, %rd2, %rd516;
	ld.local.u32 	%r602, [%rd517];
	st.global.u32 	[%rd143+32024], %r602;
	mul.wide.s32 	%rd518, %r491, 4;
	add.s64 	%rd519, %rd2, %rd518;
	ld.local.u32 	%r603, [%rd519];
	st.global.u32 	[%rd143+32028], %r603;
	mul.wide.s32 	%rd520, %r493, 4;
	add.s64 	%rd521, %rd2, %rd520;
	ld.local.u32 	%r604, [%rd521];
	st.global.u32 	[%rd143+32032], %r604;
	mul.wide.s32 	%rd522, %r495, 4;
	add.s64 	%rd523, %rd2, %rd522;
	ld.local.u32 	%r605, [%rd523];
	st.global.u32 	[%rd143+32036], %r605;
	mul.wide.s32 	%rd524, %r497, 4;
	add.s64 	%rd525, %rd2, %rd524;
	ld.local.u32 	%r606, [%rd525];
	st.global.u32 	[%rd143+36000], %r606;
	mul.wide.s32 	%rd526, %r499, 4;
	add.s64 	%rd527, %rd2, %rd526;
	ld.local.u32 	%r607, [%rd527];
	st.global.u32 	[%rd143+36004], %r607;
	mul.wide.s32 	%rd528, %r501, 4;
	add.s64 	%rd529, %rd2, %rd528;
	ld.local.u32 	%r608, [%rd529];
	st.global.u32 	[%rd143+36008], %r608;
	mul.wide.s32 	%rd530, %r503, 4;
	add.s64 	%rd531, %rd2, %rd530;
	ld.local.u32 	%r609, [%rd531];
	st.global.u32 	[%rd143+36012], %r609;
	mul.wide.s32 	%rd532, %r505, 4;
	add.s64 	%rd533, %rd2, %rd532;
	ld.local.u32 	%r610, [%rd533];
	st.global.u32 	[%rd143+36016], %r610;
	mul.wide.s32 	%rd534, %r507, 4;
	add.s64 	%rd535, %rd2, %rd534;
	ld.local.u32 	%r611, [%rd535];
	st.global.u32 	[%rd143+36020], %r611;
	mul.wide.s32 	%rd536, %r509, 4;
	add.s64 	%rd537, %rd2, %rd536;
	ld.local.u32 	%r612, [%rd537];
	st.global.u32 	[%rd143+36024], %r612;
	mul.wide.s32 	%rd538, %r511, 4;
	add.s64 	%rd539, %rd2, %rd538;
	ld.local.u32 	%r613, [%rd539];
	st.global.u32 	[%rd143+36028], %r613;
	mul.wide.s32 	%rd540, %r513, 4;
	add.s64 	%rd541, %rd2, %rd540;
	ld.local.u32 	%r614, [%rd541];
	st.global.u32 	[%rd143+36032], %r614;
	mul.wide.s32 	%rd542, %r515, 4;
	add.s64 	%rd543, %rd2, %rd542;
	ld.local.u32 	%r615, [%rd543];
	st.global.u32 	[%rd143+36036], %r615;
	ret;

}


// ===== COMPILED SASS (sm_100) =====

	.target	sm_100

	.elftype	@"ET_EXEC"


//--------------------- .note.nv.tkinfo           --------------------------
	.section	.note.nv.tkinfo,"",@"SHT_NOTE"
	.sectionflags	@"SHF_NOTE_NV_TKINFO"
	.tkinfo
        /*0018*/ 	.word	0x00000002
        /*0030*/ 	.string	""
        /*0030*/ 	.string	"ptxas"
        /*0030*/ 	.string	"Cuda compilation tools, release 13.0, V13.0.88"
        /*0030*/ 	.string	"Build cuda_13.0.r13.0/compiler.36424714_0"
        /*0030*/ 	.string	"-arch sm_100 -m 64 "



//--------------------- .note.nv.cuinfo           --------------------------
	.section	.note.nv.cuinfo,"",@"SHT_NOTE"
	.sectionflags	@"SHF_NOTE_NV_CUINFO"
        /*0018*/ 	.short	0x0002
        /*001a*/ 	.short	0x0064
        /*001c*/ 	.short	0x0082
	.zero		2


//--------------------- .nv.info                  --------------------------
	.section	.nv.info,"",@"SHT_CUDA_INFO"
	.align	4


	//----- nvinfo : EIATTR_REGCOUNT
	.align		4
        /*0000*/ 	.byte	0x04, 0x2f
        /*0002*/ 	.short	(.L_1 - .L_0)
	.align		4
.L_0:
        /*0004*/ 	.word	index@(_Z15hoshen_kopelmanPi)
        /*0008*/ 	.word	0x00000020


	//----- nvinfo : EIATTR_FRAME_SIZE
	.align		4
.L_1:
        /*000c*/ 	.byte	0x04, 0x11
        /*000e*/ 	.short	(.L_3 - .L_2)
	.align		4
.L_2:
        /*0010*/ 	.word	index@(_Z15hoshen_kopelmanPi)
        /*0014*/ 	.word	0x000000c8


	//----- nvinfo : EIATTR_MIN_STACK_SIZE
	.align		4
.L_3:
        /*0018*/ 	.byte	0x04, 0x12
        /*001a*/ 	.short	(.L_5 - .L_4)
	.align		4
.L_4:
        /*001c*/ 	.word	index@(_Z15hoshen_kopelmanPi)
        /*0020*/ 	.word	0x000000c8
.L_5:


//--------------------- .nv.compat                --------------------------
	.section	.nv.compat,"",@"SHT_CUDA_COMPAT_INFO"
	.align	4
        /*0000*/ 	.byte	0x02, 0x09, 0x00, 0x00, 0x02, 0x02, 0x01, 0x00, 0x02, 0x05, 0x05, 0x00, 0x03, 0x07, 0x01, 0x01
        /*0010*/ 	.byte	0x02, 0x03, 0x00, 0x00, 0x02, 0x06, 0x01, 0x00, 0x04, 0x0b, 0x08, 0x00, 0x09, 0x00, 0x00, 0x00
        /*0020*/ 	.byte	0x00, 0x00, 0x00, 0x00


//--------------------- .nv.info._Z15hoshen_kopelmanPi --------------------------
	.section	.nv.info._Z15hoshen_kopelmanPi,"",@"SHT_CUDA_INFO"
	.sectionflags	@""
	.align	4


	//----- nvinfo : EIATTR_CUDA_API_VERSION
	.align		4
        /*0000*/ 	.byte	0x04, 0x37
        /*0002*/ 	.short	(.L_7 - .L_6)
.L_6:
        /*0004*/ 	.word	0x00000082


	//----- nvinfo : EIATTR_KPARAM_INFO
	.align		4
.L_7:
        /*0008*/ 	.byte	0x04, 0x17
        /*000a*/ 	.short	(.L_9 - .L_8)
.L_8:
        /*000c*/ 	.word	0x00000000
        /*0010*/ 	.short	0x0000
        /*0012*/ 	.short	0x0000
        /*0014*/ 	.byte	0x00, 0xf5, 0x21, 0x00


	//----- nvinfo : EIATTR_SPARSE_MMA_MASK
	.align		4
.L_9:
        /*0018*/ 	.byte	0x03, 0x50
        /*001a*/ 	.short	0x0000


	//----- nvinfo : EIATTR_MAXREG_COUNT
	.align		4
        /*001c*/ 	.byte	0x03, 0x1b
        /*001e*/ 	.short	0x00ff


	//----- nvinfo : EIATTR_MERCURY_ISA_VERSION
	.align		4
        /*0020*/ 	.byte	0x03, 0x5f
        /*0022*/ 	.short	0x0101


	//----- nvinfo : EIATTR_VRC_CTA_INIT_COUNT
	.align		4
        /*0024*/ 	.byte	0x02, 0x4a
	.zero		1
	.zero		1


	//----- nvinfo : EIATTR_EXIT_INSTR_OFFSETS
	.align		4
        /*0028*/ 	.byte	0x04, 0x1c
        /*002a*/ 	.short	(.L_11 - .L_10)


	//   ....[0]....
.L_10:
        /*002c*/ 	.word	0x00005b50


	//----- nvinfo : EIATTR_CRS_STACK_SIZE
	.align		4
.L_11:
        /*0030*/ 	.byte	0x04, 0x1e
        /*0032*/ 	.short	(.L_13 - .L_12)
.L_12:
        /*0034*/ 	.word	0x00000000


	//----- nvinfo : EIATTR_CBANK_PARAM_SIZE
	.align		4
.L_13:
        /*0038*/ 	.byte	0x03, 0x19
        /*003a*/ 	.short	0x0008


	//----- nvinfo : EIATTR_PARAM_CBANK
	.align		4
        /*003c*/ 	.byte	0x04, 0x0a
        /*003e*/ 	.short	(.L_15 - .L_14)
	.align		4
.L_14:
        /*0040*/ 	.word	index@(.nv.constant0._Z15hoshen_kopelmanPi)
        /*0044*/ 	.short	0x0380
        /*0046*/ 	.short	0x0008


	//----- nvinfo : EIATTR_SW_WAR
	.align		4
.L_15:
        /*0048*/ 	.byte	0x04, 0x36
        /*004a*/ 	.short	(.L_17 - .L_16)
.L_16:
        /*004c*/ 	.word	0x00000008
.L_17:


//--------------------- .nv.callgraph             --------------------------
	.section	.nv.callgraph,"",@"SHT_CUDA_CALLGRAPH"
	.align	4
	.sectionentsize	8
	.align		4
        /*0000*/ 	.word	0x00000000
	.align		4
        /*0004*/ 	.word	0xffffffff
	.align		4
        /*0008*/ 	.word	0x00000000
	.align		4
        /*000c*/ 	.word	0xfffffffe
	.align		4
        /*0010*/ 	.word	0x00000000
	.align		4
        /*0014*/ 	.word	0xfffffffd
	.align		4
        /*0018*/ 	.word	0x00000000
	.align		4
        /*001c*/ 	.word	0xfffffffc


//--------------------- .text._Z15hoshen_kopelmanPi --------------------------
	.section	.text._Z15hoshen_kopelmanPi,"ax",@progbits
	.align	128
        .global         _Z15hoshen_kopelmanPi
        .type           _Z15hoshen_kopelmanPi,@function
        .size           _Z15hoshen_kopelmanPi,(.L_x_112 - _Z15hoshen_kopelmanPi)
        .other          _Z15hoshen_kopelmanPi,@"STO_CUDA_ENTRY STV_DEFAULT"
_Z15hoshen_kopelmanPi:
.text._Z15hoshen_kopelmanPi:
[----:B------:R-:W0:Y:S02]  /*0000*/  LDC R1, c[0x0][0x37c] ;  /* 0x0000df00ff017b82 */ /* 0x000e240000000800 */
[----:B0-----:R-:W-:Y:S01]  /*0010*/  VIADD R1, R1, 0xffffff38 ;  /* 0xffffff3801017836 */ /* 0x001fe20000000000 */
[----:B------:R-:W-:Y:S01]  /*0020*/  MOV R4, 0x4 ;  /* 0x0000000400047802 */ /* 0x000fe20000000f00 */
[----:B------:R-:W-:Y:S02]  /*0030*/  IMAD.MOV.U32 R5, RZ, RZ, 0x5 ;  /* 0x00000005ff057424 */ /* 0x000fe400078e00ff */
[----:B------:R-:W-:Y:S02]  /*0040*/  HFMA2 R12, -RZ, RZ, 0, 0 ;  /* 0x00000000ff0c7431 */ /* 0x000fe400000001ff */
[----:B------:R-:W-:Y:S01]  /*0050*/  IMAD.MOV.U32 R13, RZ, RZ, 0x1 ;  /* 0x00000001ff0d7424 */ /* 0x000fe200078e00ff */
[----:B------:R-:W0:Y:S01]  /*0060*/  S2UR UR4, SR_CTAID.X ;  /* 0x00000000000479c3 */ /* 0x000e220000002500 */
[----:B------:R-:W-:Y:S01]  /*0070*/  IMAD.MOV.U32 R8, RZ, RZ, 0x8 ;  /* 0x00000008ff087424 */ /* 0x000fe200078e00ff */
[----:B------:R1:W-:Y:S01]  /*0080*/  STL.64 [R1+0x10], R4 ;  /* 0x0000100401007387 */ /* 0x0003e20000100a00 */
[----:B------:R-:W-:Y:S01]  /*0090*/  IMAD.MOV.U32 R9, RZ, RZ, 0x9 ;  /* 0x00000009ff097424 */ /* 0x000fe200078e00ff */
[----:B------:R-:W-:Y:S01]  /*00a0*/  MOV R10, 0xa ;  /* 0x0000000a000a7802 */ /* 0x000fe20000000f00 */
[----:B------:R-:W-:Y:S01]  /*00b0*/  IMAD.MOV.U32 R14, RZ, RZ, 0xe ;  /* 0x0000000eff0e7424 */ /* 0x000fe200078e00ff */
[----:B------:R2:W-:Y:S01]  /*00c0*/  STL.64 [R1], R12 ;  /* 0x0000000c01007387 */ /* 0x0005e20000100a00 */
[----:B------:R-:W-:Y:S01]  /*00d0*/  IMAD.MOV.U32 R15, RZ, RZ, 0xf ;  /* 0x0000000fff0f7424 */ /* 0x000fe200078e00ff */
[----:B------:R-:W0:Y:S01]  /*00e0*/  LDC R0, c[0x0][0x360] ;  /* 0x0000d800ff007b82 */ /* 0x000e220000000800 */
[----:B------:R-:W-:Y:S01]  /*00f0*/  IMAD.MOV.U32 R2, RZ, RZ, 0x2 ;  /* 0x00000002ff027424 */ /* 0x000fe200078e00ff */
[----:B------:R3:W-:Y:S01]  /*0100*/  STL.64 [R1+0x20], R8 ;  /* 0x0000200801007387 */ /* 0x0007e20000100a00 */
[----:B------:R-:W-:Y:S01]  /*0110*/  IMAD.MOV.U32 R3, RZ, RZ, 0x3 ;  /* 0x00000003ff037424 */ /* 0x000fe200078e00ff */
[----:B------:R-:W-:Y:S01]  /*0120*/  MOV R16, 0x10 ;  /* 0x0000001000107802 */ /* 0x000fe20000000f00 */
[----:B------:R-:W-:Y:S01]  /*0130*/  IMAD.MOV.U32 R11, RZ, RZ, 0xb ;  /* 0x0000000bff0b7424 */ /* 0x000fe200078e00ff */
[----:B------:R4:W-:Y:S01]  /*0140*/  STL.64 [R1+0x38], R14 ;  /* 0x0000380e01007387 */ /* 0x0009e20000100a00 */
[----:B-1----:R-:W-:Y:S01]  /*0150*/  IMAD.MOV.U32 R4, RZ, RZ, 0x14 ;  /* 0x00000014ff047424 */ /* 0x002fe200078e00ff */
[----:B------:R-:W1:Y:S01]  /*0160*/  S2UR UR5, SR_CTAID.Y ;  /* 0x00000000000579c3 */ /* 0x000e620000002600 */
[----:B------:R-:W-:-:S02]  /*0170*/  IMAD.MOV.U32 R5, RZ, RZ, 0x15 ;  /* 0x00000015ff057424 */ /* 0x000fc400078e00ff */
[----:B--2---:R-:W-:Y:S02]  /*0180*/  HFMA2 R13, -RZ, RZ, 0, 7.74860382080078125e-07 ;  /* 0x0000000dff0d7431 */ /* 0x004fe400000001ff */
[----:B------:R-:W-:Y:S01]  /*0190*/  IMAD.MOV.U32 R12, RZ, RZ, 0xc ;  /* 0x0000000cff0c7424 */ /* 0x000fe200078e00ff */
[----:B------:R2:W-:Y:S01]  /*01a0*/  STL.64 [R1+0x8], R2 ;  /* 0x0000080201007387 */ /* 0x0005e20000100a00 */
[----:B------:R-:W-:Y:S02]  /*01b0*/  IMAD.MOV.U32 R17, RZ, RZ, 0x11 ;  /* 0x00000011ff117424 */ /* 0x000fe400078e00ff */
[----:B---3--:R-:W-:Y:S02]  /*01c0*/  HFMA2 R9, -RZ, RZ, 0, 1.490116119384765625e-06 ;  /* 0x00000019ff097431 */ /* 0x008fe400000001ff */
[----:B------:R-:W-:Y:S01]  /*01d0*/  IMAD.MOV.U32 R8, RZ, RZ, 0x18 ;  /* 0x00000018ff087424 */ /* 0x000fe200078e00ff */
[----:B------:R3:W-:Y:S01]  /*01e0*/  STL.64 [R1+0x50], R4 ;  /* 0x0000500401007387 */ /* 0x0007e20000100a00 */
[----:B------:R-:W1:Y:S01]  /*01f0*/  LDC R23, c[0x0][0x364] ;  /* 0x0000d900ff177b82 */ /* 0x000e620000000800 */
[----:B----4-:R-:W-:-:S02]  /*0200*/  HFMA2 R15, -RZ, RZ, 0, 1.847743988037109375e-06 ;  /* 0x0000001fff0f7431 */ /* 0x010fc400000001ff */
[----:B------:R-:W-:Y:S01]  /*0210*/  IMAD.MOV.U32 R14, RZ, RZ, 0x1e ;  /* 0x0000001eff0e7424 */ /* 0x000fe200078e00ff */
[----:B------:R4:W-:Y:S01]  /*0220*/  STL.64 [R1+0x28], R10 ;  /* 0x0000280a01007387 */ /* 0x0009e20000100a00 */
[----:B------:R-:W-:Y:S01]  /*0230*/  HFMA2 R21, -RZ, RZ, 0, 2.920627593994140625e-06 ;  /* 0x00000031ff157431 */ /* 0x000fe200000001ff */
[----:B------:R-:W-:Y:S01]  /*0240*/  MOV R18, 0x2e ;  /* 0x0000002e00127802 */ /* 0x000fe20000000f00 */
[----:B------:R-:W-:Y:S02]  /*0250*/  IMAD.MOV.U32 R19, RZ, RZ, 0x2f ;  /* 0x0000002fff137424 */ /* 0x000fe400078e00ff */
[----:B--2---:R-:W-:Y:S02]  /*0260*/  HFMA2 R3, -RZ, RZ, 0, 1.132488250732421875e-06 ;  /* 0x00000013ff037431 */ /* 0x004fe400000001ff */
[----:B------:R-:W-:Y:S01]  /*0270*/  IMAD.MOV.U32 R2, RZ, RZ, 0x12 ;  /* 0x00000012ff027424 */ /* 0x000fe200078e00ff */
[----:B------:R2:W-:Y:S01]  /*0280*/  STL.64 [R1+0x30], R12 ;  /* 0x0000300c01007387 */ /* 0x0005e20000100a00 */
[----:B------:R-:W-:-:S02]  /*0290*/  IMAD.MOV.U32 R20, RZ, RZ, 0x30 ;  /* 0x00000030ff147424 */ /* 0x000fc400078e00ff */
[----:B------:R-:W-:Y:S02]  /*02a0*/  HFMA2 R7, -RZ, RZ, 0, 4.17232513427734375e-07 ;  /* 0x00000007ff077431 */ /* 0x000fe400000001ff */
[----:B------:R-:W-:Y:S01]  /*02b0*/  IMAD.MOV.U32 R6, RZ, RZ, 0x6 ;  /* 0x00000006ff067424 */ /* 0x000fe200078e00ff */
[----:B---3--:R-:W0:Y:S01]  /*02c0*/  S2R R5, SR_TID.X ;  /* 0x0000000000057919 */ /* 0x008e220000002100 */
[----:B------:R-:W3:Y:S01]  /*02d0*/  LDCU.64 UR6, c[0x0][0x358] ;  /* 0x00006b00ff0677ac */ /* 0x000ee20008000a00 */
[----:B----4-:R-:W-:Y:S01]  /*02e0*/  IMAD.MOV.U32 R10, RZ, RZ, 0x1a ;  /* 0x0000001aff0a7424 */ /* 0x010fe200078e00ff */
[----:B------:R-:W1:Y:S01]  /*02f0*/  S2R R4, SR_TID.Y ;  /* 0x0000000000047919 */ /* 0x000e620000002200 */
[----:B------:R-:W-:Y:S01]  /*0300*/  IMAD.MOV.U32 R11, RZ, RZ, 0x1b ;  /* 0x0000001bff0b7424 */ /* 0x000fe200078e00ff */
[----:B------:R-:W4:Y:S01]  /*0310*/  LDCU.64 UR8, c[0x0][0x380] ;  /* 0x00007000ff0877ac */ /* 0x000f220008000a00 */
[----:B--2---:R-:W-:Y:S01]  /*0320*/  MOV R12, 0x1c ;  /* 0x0000001c000c7802 */ /* 0x004fe20000000f00 */
[----:B------:R-:W-:Y:S01]  /*0330*/  IMAD.MOV.U32 R13, RZ, RZ, 0x1d ;  /* 0x0000001dff0d7424 */ /* 0x000fe200078e00ff */
[----:B------:R2:W-:Y:S04]  /*0340*/  STL.64 [R1+0x60], R8 ;  /* 0x0000600801007387 */ /* 0x0005e80000100a00 */
[----:B------:R5:W-:Y:S04]  /*0350*/  STL.64 [R1+0x78], R14 ;  /* 0x0000780e01007387 */ /* 0x000be80000100a00 */
[----:B------:R3:W-:Y:S01]  /*0360*/  STL.64 [R1+0x48], R2 ;  /* 0x0000480201007387 */ /* 0x0007e20000100a00 */
[----:B--2---:R-:W-:-:S03]  /*0370*/  HFMA2 R9, -RZ, RZ, 0, 2.205371856689453125e-06 ;  /* 0x00000025ff097431 */ /* 0x004fc600000001ff */
[----:B------:R2:W-:Y:S01]  /*0380*/  STL.64 [R1+0x40], R16 ;  /* 0x0000401001007387 */ /* 0x0005e20000100a00 */
[----:B------:R-:W-:Y:S02]  /*0390*/  IMAD.MOV.U32 R8, RZ, RZ, 0x24 ;  /* 0x00000024ff087424 */ /* 0x000fe400078e00ff */
[----:B-----5:R-:W-:Y:S01]  /*03a0*/  HFMA2 R15, -RZ, RZ, 0, 2.562999725341796875e-06 ;  /* 0x0000002bff0f7431 */ /* 0x020fe200000001ff */
[----:B------:R5:W-:Y:S01]  /*03b0*/  STL.64 [R1+0x68], R10 ;  /* 0x0000680a01007387 */ /* 0x000be20000100a00 */
[----:B------:R-:W-:Y:S02]  /*03c0*/  IMAD.MOV.U32 R14, RZ, RZ, 0x2a ;  /* 0x0000002aff0e7424 */ /* 0x000fe400078e00ff */
[----:B---3--:R-:W-:Y:S01]  /*03d0*/  IMAD.MOV.U32 R2, RZ, RZ, 0x20 ;  /* 0x00000020ff027424 */ /* 0x008fe200078e00ff */
[----:B------:R3:W-:Y:S01]  /*03e0*/  STL.64 [R1+0x70], R12 ;  /* 0x0000700c01007387 */ /* 0x0007e20000100a00 */
[----:B------:R-:W-:Y:S02]  /*03f0*/  IMAD.MOV.U32 R3, RZ, RZ, 0x21 ;  /* 0x00000021ff037424 */ /* 0x000fe400078e00ff */
[----:B0-----:R-:W-:Y:S01]  /*0400*/  IMAD R0, R0, UR4, R5 ;  /* 0x0000000400007c24 */ /* 0x001fe2000f8e0205 */
[----:B------:R-:W-:Y:S01]  /*0410*/  STL.64 [R1+0x90], R8 ;  /* 0x0000900801007387 */ /* 0x000fe20000100a00 */
[----:B--2---:R-:W-:Y:S01]  /*0420*/  IMAD.MOV.U32 R16, RZ, RZ, 0x2c ;  /* 0x0000002cff107424 */ /* 0x004fe200078e00ff */
[----:B------:R-:W-:Y:S01]  /*0430*/  UMOV UR4, 0xfffffff6 ;  /* 0xfffffff600047882 */ /* 0x000fe20000000000 */
[----:B------:R-:W-:Y:S01]  /*0440*/  IMAD.MOV.U32 R17, RZ, RZ, 0x2d ;  /* 0x0000002dff117424 */ /* 0x000fe200078e00ff */
[----:B------:R0:W-:Y:S01]  /*0450*/  STL.64 [R1+0x80], R2 ;  /* 0x0000800201007387 */ /* 0x0001e20000100a00 */
[----:B-----5:R-:W-:-:S02]  /*0460*/  IMAD.MOV.U32 R10, RZ, RZ, 0x26 ;  /* 0x00000026ff0a7424 */ /* 0x020fc400078e00ff */
[----:B------:R-:W-:Y:S01]  /*0470*/  IMAD.MOV.U32 R11, RZ, RZ, 0x27 ;  /* 0x00000027ff0b7424 */ /* 0x000fe200078e00ff */
[----:B---3--:R-:W-:Y:S01]  /*0480*/  MOV R12, 0x28 ;  /* 0x00000028000c7802 */ /* 0x008fe20000000f00 */
[----:B------:R-:W-:Y:S01]  /*0490*/  IMAD.MOV.U32 R13, RZ, RZ, 0x29 ;  /* 0x00000029ff0d7424 */ /* 0x000fe200078e00ff */
[----:B------:R-:W-:Y:S01]  /*04a0*/  STL.64 [R1+0xa8], R14 ;  /* 0x0000a80e01007387 */ /* 0x000fe20000100a00 */
[----:B-1----:R-:W-:-:S03]  /*04b0*/  IMAD R5, R23, UR5, R4 ;  /* 0x0000000517057c24 */ /* 0x002fc6000f8e0204 */
[----:B------:R-:W-:Y:S01]  /*04c0*/  STL.64 [R1+0x98], R10 ;  /* 0x0000980a01007387 */ /* 0x000fe20000100a00 */
[----:B------:R-:W-:Y:S01]  /*04d0*/  IMAD R0, R0, 0x3e8, R5 ;  /* 0x000003e800007824 */ /* 0x000fe200078e0205 */
[----:B0-----:R-:W0:Y:S01]  /*04e0*/  LDC.64 R2, c[0x0][0x380] ;  /* 0x0000e000ff027b82 */ /* 0x001e220000000a00 */
[----:B------:R-:W-:Y:S01]  /*04f0*/  IMAD.MOV.U32 R5, RZ, RZ, 0x1 ;  /* 0x00000001ff057424 */ /* 0x000fe200078e00ff */
[----:B------:R-:W-:Y:S01]  /*0500*/  STL.64 [R1+0xa0], R12 ;  /* 0x0000a00c01007387 */ /* 0x000fe20000100a00 */
[----:B------:R-:W-:Y:S02]  /*0510*/  IMAD R4, R0, 0xa, RZ ;  /* 0x0000000a00047824 */ /* 0x000fe400078e02ff */
[----:B------:R-:W-:Y:S01]  /*0520*/  IMAD.MOV.U32 R0, RZ, RZ, R1 ;  /* 0x000000ffff007224 */ /* 0x000fe200078e0001 */
[----:B------:R-:W-:Y:S04]  /*0530*/  STL.64 [R1+0xb0], R16 ;  /* 0x0000b01001007387 */ /* 0x000fe80000100a00 */
[----:B------:R-:W-:Y:S04]  /*0540*/  STL.64 [R1+0xb8], R18 ;  /* 0x0000b81201007387 */ /* 0x000fe80000100a00 */
[----:B------:R-:W-:Y:S04]  /*0550*/  STL.64 [R1+0xc0], R20 ;  /* 0x0000c01401007387 */ /* 0x000fe80000100a00 */
[----:B------:R1:W-:Y:S02]  /*0560*/  STL.64 [R1+0x18], R6 ;  /* 0x0000180601007387 */ /* 0x0003e40000100a00 */
[----:B-1----:R-:W-:Y:S01]  /*0570*/  MOV R6, 0x16 ;  /* 0x0000001600067802 */ /* 0x002fe20000000f00 */
[----:B------:R-:W-:-:S05]  /*0580*/  IMAD.MOV.U32 R7, RZ, RZ, 0x17 ;  /* 0x00000017ff077424 */ /* 0x000fca00078e00ff */
[----:B------:R1:W-:Y:S02]  /*0590*/  STL.64 [R1+0x58], R6 ;  /* 0x0000580601007387 */ /* 0x0003e40000100a00 */
[----:B-1----:R-:W-:Y:S01]  /*05a0*/  MOV R6, 0x22 ;  /* 0x0000002200067802 */ /* 0x002fe20000000f00 */
[----:B------:R-:W-:-:S05]  /*05b0*/  IMAD.MOV.U32 R7, RZ, RZ, 0x23 ;  /* 0x00000023ff077424 */ /* 0x000fca00078e00ff */
[----:B------:R1:W-:Y:S02]  /*05c0*/  STL.64 [R1+0x88], R6 ;  /* 0x0000880601007387 */ /* 0x0003e40000100a00 */
[----:B01--4-:R-:W-:-:S07]  /*05d0*/  MOV R6, R4 ;  /* 0x0000000400067202 */ /* 0x013fce0000000f00 */
.L_x_110:
[----:B------:R-:W-:Y:S01]  /*05e0*/  UISETP.NE.AND UP0, UPT, UR4, -0xa, UPT ;  /* 0xfffffff60400788c */ /* 0x000fe2000bf05270 */
[----:B------:R-:W-:Y:S01]  /*05f0*/  BSSY.RECONVERGENT B0, `(.L_x_0) ;  /* 0x0000295000007945 */ /* 0x000fe20003800200 */
[----:B------:R-:W-:Y:S01]  /*0600*/  UIADD3 UR4, UPT, UPT, UR4, 0x1, URZ ;  /* 0x0000000104047890 */ /* 0x000fe2000fffe0ff */
[----:B0-23--:R-:W-:-:S03]  /*0610*/  IMAD.MOV.U32 R7, RZ, RZ, R5 ;  /* 0x000000ffff077224 */ /* 0x00dfc600078e0005 */
[----:B------:R-:W-:-:S03]  /*0620*/  UISETP.NE.AND UP1, UPT, UR4, URZ, UPT ;  /* 0x000000ff0400728c */ /* 0x000fc6000bf25270 */
[----:B-1--4-:R-:W-:Y:S08]  /*0630*/  BRA.U UP0, `(.L_x_1) ;  /* 0x0000000d00ac7547 */ /* 0x012ff0000b800000 */
[----:B------:R-:W-:Y:S01]  /*0640*/  MOV R9, UR9 ;  /* 0x0000000900097c02 */ /* 0x000fe20008000f00 */
[----:B------:R-:W-:-:S04]  /*0650*/  IMAD.U32 R8, RZ, RZ, UR8 ;  /* 0x00000008ff087e24 */ /* 0x000fc8000f8e00ff */
[----:B------:R-:W-:-:S05]  /*0660*/  IMAD.WIDE R10, R6, 0x4, R8 ;  /* 0x00000004060a7825 */ /* 0x000fca00078e0208 */
[----:B------:R-:W2:Y:S04]  /*0670*/  LDG.E R13, desc[UR6][R10.64] ;  /* 0x000000060a0d7981 */ /* 0x000ea8000c1e1900 */
[----:B------:R-:W3:Y:S01]  /*0680*/  LDG.E R12, desc[UR6][R10.64+0x4] ;  /* 0x000004060a0c7981 */ /* 0x000ee2000c1e1900 */
[----:B------:R-:W-:Y:S01]  /*0690*/  BSSY.RECONVERGENT B1, `(.L_x_2) ;  /* 0x0000011000017945 */ /* 0x000fe20003800200 */
[----:B--2---:R-:W-:Y:S01]  /*06a0*/  ISETP.NE.AND P1, PT, R13, RZ, PT ;  /* 0x000000ff0d00720c */ /* 0x004fe20003f25270 */
[----:B------:R-:W-:Y:S01]  /*06b0*/  IMAD.MOV.U32 R13, RZ, RZ, RZ ;  /* 0x000000ffff0d7224 */ /* 0x000fe200078e00ff */
[----:B---3--:R-:W-:-:S11]  /*06c0*/  ISETP.NE.AND P0, PT, R12, RZ, PT ;  /* 0x000000ff0c00720c */ /* 0x008fd60003f05270 */
[----:B------:R-:W-:Y:S05]  /*06d0*/  @!P1 BRA `(.L_x_3) ;  /* 0x0000000000309947 */ /* 0x000fea0003800000 */
[C---:B------:R-:W-:Y:S01]  /*06e0*/  IMAD R12, R5.reuse, 0x4, R0 ;  /* 0x00000004050c7824 */ /* 0x040fe200078e0200 */
[----:B------:R-:W2:Y:S04]  /*06f0*/  LDG.E R14, desc[UR6][R10.64+-0x4] ;  /* 0xfffffc060a0e7981 */ /* 0x000ea8000c1e1900 */
[----:B------:R-:W3:Y:S01]  /*0700*/  LDL R13, [R12] ;  /* 0x000000000c0d7983 */ /* 0x000ee20000100800 */
[----:B------:R-:W-:-:S03]  /*0710*/  IADD3 R5, PT, PT, R5, 0x1, RZ ;  /* 0x0000000105057810 */ /* 0x000fc60007ffe0ff */
[----:B---3--:R0:W-:Y:S01]  /*0720*/  STG.E desc[UR6][R10.64], R13 ;  /* 0x0000000d0a007986 */ /* 0x0081e2000c101906 */
[----:B--2---:R-:W-:-:S13]  /*0730*/  ISETP.NE.AND P1, PT, R14, RZ, PT ;  /* 0x000000ff0e00720c */ /* 0x004fda0003f25270 */
[----:B0-----:R-:W-:Y:S05]  /*0740*/  @P1 BRA `(.L_x_3) ;  /* 0x0000000000141947 */ /* 0x001fea0003800000 */
[----:B------:R-:W2:Y:S02]  /*0750*/  LDG.E R14, desc[UR6][R10.64+-0xfa0] ;  /* 0xfff060060a0e7981 */ /* 0x000ea4000c1e1900 */
[----:B--2---:R-:W-:-:S13]  /*0760*/  ISETP.NE.AND P1, PT, R14, RZ, PT ;  /* 0x000000ff0e00720c */ /* 0x004fda0003f25270 */
[----:B------:R-:W2:Y:S01]  /*0770*/  @!P1 LDL R13, [R12+0x4] ;  /* 0x000004000c0d9983 */ /* 0x000ea20000100800 */
[----:B------:R-:W-:-:S03]  /*0780*/  @!P1 VIADD R5, R7, 0x2 ;  /* 0x0000000207059836 */ /* 0x000fc60000000000 */
[----:B--2---:R0:W-:Y:S04]  /*0790*/  @!P1 STG.E desc[UR6][R10.64], R13 ;  /* 0x0000000d0a009986 */ /* 0x0041e8000c101906 */
.L_x_3:
[----:B------:R-:W-:Y:S05]  /*07a0*/  BSYNC.RECONVERGENT B1 ;  /* 0x0000000000017941 */ /* 0x000fea0003800200 */
.L_x_2:
[----:B------:R-:W-:Y:S01]  /*07b0*/  BSSY.RECONVERGENT B1, `(.L_x_4) ;  /* 0x0000015000017945 */ /* 0x000fe20003800200 */
[----:B------:R-:W-:-:S03]  /*07c0*/  IMAD.MOV.U32 R7, RZ, RZ, RZ ;  /* 0x000000ffff077224 */ /* 0x000fc600078e00ff */
[----:B------:R-:W-:Y:S05]  /*07d0*/  @!P0 BRA `(.L_x_5) ;  /* 0x0000000000488947 */ /* 0x000fea0003800000 */
[C---:B------:R-:W-:Y:S01]  /*07e0*/  ISETP.NE.AND P0, PT, R13.reuse, RZ, PT ;  /* 0x000000ff0d00720c */ /* 0x040fe20003f05270 */
[----:B------:R-:W-:Y:S01]  /*07f0*/  BSSY.RECONVERGENT B2, `(.L_x_6) ;  /* 0x0000009000027945 */ /* 0x000fe20003800200 */
[----:B------:R-:W-:-:S11]  /*0800*/  ISETP.NE.AND P1, PT, R13, RZ, PT ;  /* 0x000000ff0d00720c */ /* 0x000fd60003f25270 */
[----:B------:R1:W-:Y:S01]  /*0810*/  @P0 STG.E desc[UR6][R10.64+0x4], R13 ;  /* 0x0000040d0a000986 */ /* 0x0003e2000c101906 */
[----:B------:R-:W-:Y:S01]  /*0820*/  @P0 MOV R7, R13 ;  /* 0x0000000d00070202 */ /* 0x000fe20000000f00 */
[----:B------:R-:W-:Y:S06]  /*0830*/  @P0 BRA `(.L_x_7) ;  /* 0x0000000000100947 */ /* 0x000fec0003800000 */
[----:B------:R-:W-:-:S06]  /*0840*/  IMAD R7, R5, 0x4, R0 ;  /* 0x0000000405077824 */ /* 0x000fcc00078e0200 */
[----:B------:R-:W2:Y:S01]  /*0850*/  LDL R7, [R7] ;  /* 0x0000000007077983 */ /* 0x000ea20000100800 */
[----:B------:R-:W-:-:S03]  /*0860*/  VIADD R5, R5, 0x1 ;  /* 0x0000000105057836 */ /* 0x000fc60000000000 */
[----:B--2---:R2:W-:Y:S04]  /*0870*/  STG.E desc[UR6][R10.64+0x4], R7 ;  /* 0x000004070a007986 */ /* 0x0045e8000c101906 */
.L_x_7:
[----:B------:R-:W-:Y:S05]  /*0880*/  BSYNC.RECONVERGENT B2 ;  /* 0x0000000000027941 */ /* 0x000fea0003800200 */
.L_x_6:
[----:B------:R-:W-:Y:S05]  /*0890*/  @P1 BRA `(.L_x_5) ;  /* 0x0000000000181947 */ /* 0x000fea0003800000 */
[----:B------:R-:W3:Y:S02]  /*08a0*/  LDG.E R12, desc[UR6][R10.64+-0xf9c] ;  /* 0xfff064060a0c7981 */ /* 0x000ee4000c1e1900 */
[----:B---3--:R-:W-:-:S13]  /*08b0*/  ISETP.NE.AND P0, PT, R12, RZ, PT ;  /* 0x000000ff0c00720c */ /* 0x008fda0003f05270 */
[----:B------:R-:W-:-:S05]  /*08c0*/  @!P0 LEA R12, R5, R0, 0x2 ;  /* 0x00000000050c8211 */ /* 0x000fca00078e10ff */
[----:B--2---:R-:W2:Y:S01]  /*08d0*/  @!P0 LDL R7, [R12] ;  /* 0x000000000c078983 */ /* 0x004ea20000100800 */
[----:B------:R-:W-:-:S03]  /*08e0*/  @!P0 VIADD R5, R5, 0x1 ;  /* 0x0000000105058836 */ /* 0x000fc60000000000 */
[----:B--2---:R3:W-:Y:S04]  /*08f0*/  @!P0 STG.E desc[UR6][R10.64+0x4], R7 ;  /* 0x000004070a008986 */ /* 0x0047e8000c101906 */
.L_x_5:
[----:B------:R-:W-:Y:S05]  /*0900*/  BSYNC.RECONVERGENT B1 ;  /* 0x0000000000017941 */ /* 0x000fea0003800200 */
.L_x_4:
[----:B------:R-:W4:Y:S01]  /*0910*/  LDG.E R12, desc[UR6][R10.64+0x8] ;  /* 0x000008060a0c7981 */ /* 0x000f22000c1e1900 */
[----:B------:R-:W-:Y:S01]  /*0920*/  BSSY.RECONVERGENT B1, `(.L_x_8) ;  /* 0x0000016000017945 */ /* 0x000fe20003800200 */
[----:B01----:R-:W-:Y:S01]  /*0930*/  IMAD.MOV.U32 R13, RZ, RZ, RZ ;  /* 0x000000ffff0d7224 */ /* 0x003fe200078e00ff */
[----:B----4-:R-:W-:-:S13]  /*0940*/  ISETP.NE.AND P0, PT, R12, RZ, PT ;  /* 0x000000ff0c00720c */ /* 0x010fda0003f05270 */
        /* <DEDUP_REMOVED lines=8> */
[----:B------:R-:W4:Y:S01]  /*09d0*/  LDL R13, [R13] ;  /* 0x000000000d0d7983 */ /* 0x000f220000100800 */
[----:B------:R-:W-:-:S03]  /*09e0*/  VIADD R5, R5, 0x1 ;  /* 0x0000000105057836 */ /* 0x000fc60000000000 */
[----:B----4-:R1:W-:Y:S04]  /*09f0*/  STG.E desc[UR6][R10.64+0x8], R13 ;  /* 0x0000080d0a007986 */ /* 0x0103e8000c101906 */
.L_x_11:
[----:B------:R-:W-:Y:S05]  /*0a00*/  BSYNC.RECONVERGENT B2 ;  /* 0x0000000000027941 */ /* 0x000fea0003800200 */
.L_x_10:
[----:B------:R-:W-:Y:S05]  /*0a10*/  @P1 BRA `(.L_x_9) ;  /* 0x0000000000181947 */ /* 0x000fea0003800000 */
[----:B0-23--:R-:W2:Y:S02]  /*0a20*/  LDG.E R7, desc[UR6][R10.64+-0xf98] ;  /* 0xfff068060a077981 */ /* 0x00dea4000c1e1900 */
[----:B--2---:R-:W-:-:S13]  /*0a30*/  ISETP.NE.AND P0, PT, R7, RZ, PT ;  /* 0x000000ff0700720c */ /* 0x004fda0003f05270 */
[----:B------:R-:W-:-:S05]  /*0a40*/  @!P0 LEA R7, R5, R0, 0x2 ;  /* 0x0000000005078211 */ /* 0x000fca00078e10ff */
[----:B-1----:R-:W2:Y:S01]  /*0a50*/  @!P0 LDL R13, [R7] ;  /* 0x00000000070d8983 */ /* 0x002ea20000100800 */
[----:B------:R-:W-:-:S03]  /*0a60*/  @!P0 VIADD R5, R5, 0x1 ;  /* 0x0000000105058836 */ /* 0x000fc60000000000 */
[----:B--2---:R4:W-:Y:S04]  /*0a70*/  @!P0 STG.E desc[UR6][R10.64+0x8], R13 ;  /* 0x0000080d0a008986 */ /* 0x0049e8000c101906 */
.L_x_9:
[----:B------:R-:W-:Y:S05]  /*0a80*/  BSYNC.RECONVERGENT B1 ;  /* 0x0000000000017941 */ /* 0x000fea0003800200 */
.L_x_8:
[----:B0-23--:R-:W2:Y:S01]  /*0a90*/  LDG.E R7, desc[UR6][R10.64+0xc] ;  /* 0x00000c060a077981 */ /* 0x00dea2000c1e1900 */
[----:B------:R-:W-:Y:S01]  /*0aa0*/  BSSY.RECONVERGENT B1, `(.L_x_12) ;  /* 0x0000016000017945 */ /* 0x000fe20003800200 */
[----:B--2---:R-:W-:Y:S01]  /*0ab0*/  ISETP.NE.AND P0, PT, R7, RZ, PT ;  /* 0x000000ff0700720c */ /* 0x004fe20003f05270 */
[----:B------:R-:W-:-:S12]  /*0ac0*/  IMAD.MOV.U32 R7, RZ, RZ, RZ ;  /* 0x000000ffff077224 */ /* 0x000fd800078e00ff */
        /* <DEDUP_REMOVED lines=11> */
.L_x_15:
[----:B------:R-:W-:Y:S05]  /*0b80*/  BSYNC.RECONVERGENT B2 ;  /* 0x0000000000027941 */ /* 0x000fea0003800200 */
.L_x_14:
[----:B------:R-:W-:Y:S05]  /*0b90*/  @P1 BRA `(.L_x_13) ;  /* 0x0000000000181947 */ /* 0x000fea0003800000 */
[----:B------:R-:W3:Y:S02]  /*0ba0*/  LDG.E R12, desc[UR6][R10.64+-0xf94] ;  /* 0xfff06c060a0c7981 */ /* 0x000ee4000c1e1900 */
[----:B---3--:R-:W-:-:S13]  /*0bb0*/  ISETP.NE.AND P0, PT, R12, RZ, PT ;  /* 0x000000ff0c00720c */ /* 0x008fda0003f05270 */
[----:B------:R-:W-:-:S05]  /*0bc0*/  @!P0 LEA R12, R5, R0, 0x2 ;  /* 0x00000000050c8211 */ /* 0x000fca00078e10ff */
[----:B--2---:R-:W2:Y:S01]  /*0bd0*/  @!P0 LDL R7, [R12] ;  /* 0x000000000c078983 */ /* 0x004ea20000100800 */
[----:B------:R-:W-:-:S03]  /*0be0*/  @!P0 VIADD R5, R5, 0x1 ;  /* 0x0000000105058836 */ /* 0x000fc60000000000 */
[----:B--2---:R3:W-:Y:S04]  /*0bf0*/  @!P0 STG.E desc[UR6][R10.64+0xc], R7 ;  /* 0x00000c070a008986 */ /* 0x0047e8000c101906 */
.L_x_13:
[----:B------:R-:W-:Y:S05]  /*0c00*/  BSYNC.RECONVERGENT B1 ;  /* 0x0000000000017941 */ /* 0x000fea0003800200 */
.L_x_12:
[----:B------:R-:W5:Y:S01]  /*0c10*/  LDG.E R12, desc[UR6][R10.64+0x10] ;  /* 0x000010060a0c7981 */ /* 0x000f62000c1e1900 */
[----:B------:R-:W-:Y:S01]  /*0c20*/  BSSY.RECONVERGENT B1, `(.L_x_16) ;  /* 0x0000016000017945 */ /* 0x000fe20003800200 */
[----:B01--4-:R-:W-:Y:S01]  /*0c30*/  IMAD.MOV.U32 R13, RZ, RZ, RZ ;  /* 0x000000ffff0d7224 */ /* 0x013fe200078e00ff */
[----:B-----5:R-:W-:-:S13]  /*0c40*/  ISETP.NE.AND P0, PT, R12, RZ, PT ;  /* 0x000000ff0c00720c */ /* 0x020fda0003f05270 */
        /* <DEDUP_REMOVED lines=11> */
.L_x_19:
[----:B------:R-:W-:Y:S05]  /*0d00*/  BSYNC.RECONVERGENT B2 ;  /* 0x0000000000027941 */ /* 0x000fea0003800200 */
.L_x_18:
[----:B------:R-:W-:Y:S05]  /*0d10*/  @P1 BRA `(.L_x_17) ;  /* 0x0000000000181947 */ /* 0x000fea0003800000 */
[----:B0-23--:R-:W2:Y:S02]  /*0d20*/  LDG.E R7, desc[UR6][R10.64+-0xf90] ;  /* 0xfff070060a077981 */ /* 0x00dea4000c1e1900 */
[----:B--2---:R-:W-:-:S13]  /*0d30*/  ISETP.NE.AND P0, PT, R7, RZ, PT ;  /* 0x000000ff0700720c */ /* 0x004fda0003f05270 */
[----:B------:R-:W-:-:S05]  /*0d40*/  @!P0 LEA R7, R5, R0, 0x2 ;  /* 0x0000000005078211 */ /* 0x000fca00078e10ff */
[----:B-1----:R-:W2:Y:S01]  /*0d50*/  @!P0 LDL R13, [R7] ;  /* 0x00000000070d8983 */ /* 0x002ea20000100800 */
[----:B------:R-:W-:-:S03]  /*0d60*/  @!P0 VIADD R5, R5, 0x1 ;  /* 0x0000000105058836 */ /* 0x000fc60000000000 */
[----:B--2---:R4:W-:Y:S04]  /*0d70*/  @!P0 STG.E desc[UR6][R10.64+0x10], R13 ;  /* 0x0000100d0a008986 */ /* 0x0049e8000c101906 */
.L_x_17:
[----:B------:R-:W-:Y:S05]  /*0d80*/  BSYNC.RECONVERGENT B1 ;  /* 0x0000000000017941 */ /* 0x000fea0003800200 */
.L_x_16:
        /* <DEDUP_REMOVED lines=15> */
.L_x_23:
[----:B------:R-:W-:Y:S05]  /*0e80*/  BSYNC.RECONVERGENT B2 ;  /* 0x0000000000027941 */ /* 0x000fea0003800200 */
.L_x_22:
[----:B------:R-:W-:Y:S05]  /*0e90*/  @P1 BRA `(.L_x_21) ;  /* 0x0000000000181947 */ /* 0x000fea0003800000 */
[----:B------:R-:W3:Y:S02]  /*0ea0*/  LDG.E R12, desc[UR6][R10.64+-0xf8c] ;  /* 0xfff074060a0c7981 */ /* 0x000ee4000c1e1900 */
[----:B---3--:R-:W-:-:S13]  /*0eb0*/  ISETP.NE.AND P0, PT, R12, RZ, PT ;  /* 0x000000ff0c00720c */ /* 0x008fda0003f05270 */
[----:B------:R-:W-:-:S05]  /*0ec0*/  @!P0 LEA R12, R5, R0, 0x2 ;  /* 0x00000000050c8211 */ /* 0x000fca00078e10ff */
[----:B--2---:R-:W2:Y:S01]  /*0ed0*/  @!P0 LDL R7, [R12] ;  /* 0x000000000c078983 */ /* 0x004ea20000100800 */
[----:B------:R-:W-:-:S03]  /*0ee0*/  @!P0 VIADD R5, R5, 0x1 ;  /* 0x0000000105058836 */ /* 0x000fc60000000000 */
[----:B--2---:R3:W-:Y:S04]  /*0ef0*/  @!P0 STG.E desc[UR6][R10.64+0x14], R7 ;  /* 0x000014070a008986 */ /* 0x0047e8000c101906 */
.L_x_21:
[----:B------:R-:W-:Y:S05]  /*0f00*/  BSYNC.RECONVERGENT B1 ;  /* 0x0000000000017941 */ /* 0x000fea0003800200 */
.L_x_20:
        /* <DEDUP_REMOVED lines=15> */
.L_x_27:
[----:B------:R-:W-:Y:S05]  /*1000*/  BSYNC.RECONVERGENT B2 ;  /* 0x0000000000027941 */ /* 0x000fea0003800200 */
.L_x_26:
[----:B------:R-:W-:Y:S05]  /*1010*/  @P1 BRA `(.L_x_25) ;  /* 0x0000000000181947 */ /* 0x000fea0003800000 */
[----:B0-23--:R-:W2:Y:S02]  /*1020*/  LDG.E R7, desc[UR6][R10.64+-0xf88] ;  /* 0xfff078060a077981 */ /* 0x00dea4000c1e1900 */
[----:B--2---:R-:W-:-:S13]  /*1030*/  ISETP.NE.AND P0, PT, R7, RZ, PT ;  /* 0x000000ff0700720c */ /* 0x004fda0003f05270 */
[----:B------:R-:W-:-:S05]  /*1040*/  @!P0 LEA R7, R5, R0, 0x2 ;  /* 0x0000000005078211 */ /* 0x000fca00078e10ff */
[----:B-1----:R-:W2:Y:S01]  /*1050*/  @!P0 LDL R13, [R7] ;  /* 0x00000000070d8983 */ /* 0x002ea20000100800 */
[----:B------:R-:W-:-:S03]  /*1060*/  @!P0 VIADD R5, R5, 0x1 ;  /* 0x0000000105058836 */ /* 0x000fc60000000000 */
[----:B--2---:R4:W-:Y:S04]  /*1070*/  @!P0 STG.E desc[UR6][R10.64+0x18], R13 ;  /* 0x0000180d0a008986 */ /* 0x0049e8000c101906 */
.L_x_25:
[----:B------:R-:W-:Y:S05]  /*1080*/  BSYNC.RECONVERGENT B1 ;  /* 0x0000000000017941 */ /* 0x000fea0003800200 */
.L_x_24:
        /* <DEDUP_REMOVED lines=15> */
.L_x_31:
[----:B------:R-:W-:Y:S05]  /*1180*/  BSYNC.RECONVERGENT B2 ;  /* 0x0000000000027941 */ /* 0x000fea0003800200 */
.L_x_30:
[----:B------:R-:W-:Y:S05]  /*1190*/  @P1 BRA `(.L_x_29) ;  /* 0x0000000000181947 */ /* 0x000fea0003800000 */
[----:B------:R-:W3:Y:S02]  /*11a0*/  LDG.E R12, desc[UR6][R10.64+-0xf84] ;  /* 0xfff07c060a0c7981 */ /* 0x000ee4000c1e1900 */
[----:B---3--:R-:W-:-:S13]  /*11b0*/  ISETP.NE.AND P0, PT, R12, RZ, PT ;  /* 0x000000ff0c00720c */ /* 0x008fda0003f05270 */
[----:B------:R-:W-:-:S05]  /*11c0*/  @!P0 LEA R12, R5, R0, 0x2 ;  /* 0x00000000050c8211 */ /* 0x000fca00078e10ff */
[----:B--2---:R-:W2:Y:S01]  /*11d0*/  @!P0 LDL R7, [R12] ;  /* 0x000000000c078983 */ /* 0x004ea20000100800 */
[----:B------:R-:W-:-:S03]  /*11e0*/  @!P0 VIADD R5, R5, 0x1 ;  /* 0x0000000105058836 */ /* 0x000fc60000000000 */
[----:B--2---:R3:W-:Y:S04]  /*11f0*/  @!P0 STG.E desc[UR6][R10.64+0x1c], R7 ;  /* 0x00001c070a008986 */ /* 0x0047e8000c101906 */
.L_x_29:
[----:B------:R-:W-:Y:S05]  /*1200*/  BSYNC.RECONVERGENT B1 ;  /* 0x0000000000017941 */ /* 0x000fea0003800200 */
.L_x_28:
        /* <DEDUP_REMOVED lines=15> */
.L_x_35:
[----:B------:R-:W-:Y:S05]  /*1300*/  BSYNC.RECONVERGENT B2 ;  /* 0x0000000000027941 */ /* 0x000fea0003800200 */
.L_x_34:
[----:B------:R-:W-:Y:S05]  /*1310*/  @P1 BRA `(.L_x_33) ;  /* 0x0000000000181947 */ /* 0x000fea0003800000 */
[----:B0-23--:R-:W2:Y:S02]  /*1320*/  LDG.E R7, desc[UR6][R10.64+-0xf80] ;  /* 0xfff080060a077981 */ /* 0x00dea4000c1e1900 */
[----:B--2---:R-:W-:-:S13]  /*1330*/  ISETP.NE.AND P0, PT, R7, RZ, PT ;  /* 0x000000ff0700720c */ /* 0x004fda0003f05270 */
[----:B------:R-:W-:-:S05]  /*1340*/  @!P0 LEA R7, R5, R0, 0x2 ;  /* 0x0000000005078211 */ /* 0x000fca00078e10ff */
[----:B-1----:R-:W2:Y:S01]  /*1350*/  @!P0 LDL R13, [R7] ;  /* 0x00000000070d8983 */ /* 0x002ea20000100800 */
[----:B------:R-:W-:-:S03]  /*1360*/  @!P0 VIADD R5, R5, 0x1 ;  /* 0x0000000105058836 */ /* 0x000fc60000000000 */
[----:B--2---:R4:W-:Y:S04]  /*1370*/  @!P0 STG.E desc[UR6][R10.64+0x20], R13 ;  /* 0x0000200d0a008986 */ /* 0x0049e8000c101906 */
.L_x_33:
[----:B------:R-:W-:Y:S05]  /*1380*/  BSYNC.RECONVERGENT B1 ;  /* 0x0000000000017941 */ /* 0x000fea0003800200 */
.L_x_32:
[----:B0-23--:R-:W2:Y:S02]  /*1390*/  LDG.E R7, desc[UR6][R10.64+0x24] ;  /* 0x000024060a077981 */ /* 0x00dea4000c1e1900 */
[----:B--2---:R-:W-:-:S13]  /*13a0*/  ISETP.NE.AND P0, PT, R7, RZ, PT ;  /* 0x000000ff0700720c */ /* 0x004fda0003f05270 */
[----:B------:R-:W-:Y:S05]  /*13b0*/  @!P0 BRA `(.L_x_36) ;  /* 0x0000001800e08947 */ /* 0x000fea0003800000 */
[C---:B------:R-:W-:Y:S01]  /*13c0*/  ISETP.NE.AND P0, PT, R13.reuse, RZ, PT ;  /* 0x000000ff0d00720c */ /* 0x040fe20003f05270 */
[----:B------:R-:W-:Y:S01]  /*13d0*/  BSSY.RECONVERGENT B1, `(.L_x_37) ;  /* 0x0000008000017945 */ /* 0x000fe20003800200 */
[----:B------:R-:W-:-:S11]  /*13e0*/  ISETP.NE.AND P1, PT, R13, RZ, PT ;  /* 0x000000ff0d00720c */ /* 0x000fd60003f25270 */
[----:B------:R0:W-:Y:S01]  /*13f0*/  @P0 STG.E desc[UR6][R10.64+0x24], R13 ;  /* 0x0000240d0a000986 */ /* 0x0001e2000c101906 */
[----:B------:R-:W-:Y:S05]  /*1400*/  @P0 BRA `(.L_x_38) ;  /* 0x0000000000100947 */ /* 0x000fea0003800000 */
[----:B------:R-:W-:-:S06]  /*1410*/  IMAD R7, R5, 0x4, R0 ;  /* 0x0000000405077824 */ /* 0x000fcc00078e0200 */
[----:B------:R-:W2:Y:S01]  /*1420*/  LDL R7, [R7] ;  /* 0x0000000007077983 */ /* 0x000ea20000100800 */
[----:B------:R-:W-:-:S03]  /*1430*/  IADD3 R5, PT, PT, R5, 0x1, RZ ;  /* 0x0000000105057810 */ /* 0x000fc60007ffe0ff */
[----:B--2---:R2:W-:Y:S04]  /*1440*/  STG.E desc[UR6][R10.64+0x24], R7 ;  /* 0x000024070a007986 */ /* 0x0045e8000c101906 */
.L_x_38:
[----:B------:R-:W-:Y:S05]  /*1450*/  BSYNC.RECONVERGENT B1 ;  /* 0x0000000000017941 */ /* 0x000fea0003800200 */
.L_x_37:
[----:B------:R-:W-:Y:S05]  /*1460*/  @P1 BRA `(.L_x_36) ;  /* 0x0000001800b41947 */ /* 0x000fea0003800000 */
[----:B--2---:R-:W2:Y:S02]  /*1470*/  LDG.E R7, desc[UR6][R10.64+-0xf7c] ;  /* 0xfff084060a077981 */ /* 0x004ea4000c1e1900 */
[----:B--2---:R-:W-:-:S13]  /*1480*/  ISETP.NE.AND P0, PT, R7, RZ, PT ;  /* 0x000000ff0700720c */ /* 0x004fda0003f05270 */
[----:B------:R-:W-:Y:S05]  /*1490*/  @P0 BRA `(.L_x_36) ;  /* 0x0000001800a80947 */ /* 0x000fea0003800000 */
[----:B------:R-:W-:-:S06]  /*14a0*/  IMAD R7, R5, 0x4, R0 ;  /* 0x0000000405077824 */ /* 0x000fcc00078e0200 */
[----:B------:R-:W2:Y:S01]  /*14b0*/  LDL R7, [R7] ;  /* 0x0000000007077983 */ /* 0x000ea20000100800 */
[----:B------:R-:W-:-:S03]  /*14c0*/  VIADD R5, R5, 0x1 ;  /* 0x0000000105057836 */ /* 0x000fc60000000000 */
[----:B--2---:R3:W-:Y:S01]  /*14d0*/  STG.E desc[UR6][R10.64+0x24], R7 ;  /* 0x000024070a007986 */ /* 0x0047e2000c101906 */
[----:B------:R-:W-:Y:S05]  /*14e0*/  BRA `(.L_x_36) ;  /* 0x0000001800947947 */ /* 0x000fea0003800000 */
.L_x_1:
[----:B------:R-:W-:Y:S01]  /*14f0*/  MOV R8, R2 ;  /* 0x0000000200087202 */ /* 0x000fe20000000f00 */
[----:B------:R-:W-:-:S04]  /*1500*/  IMAD.MOV.U32 R9, RZ, RZ, R3 ;  /* 0x000000ffff097224 */ /* 0x000fc800078e0003 */
[----:B------:R-:W-:-:S05]  /*1510*/  IMAD.WIDE R10, R6, 0x4, R8 ;  /* 0x00000004060a7825 */ /* 0x000fca00078e0208 */
[----:B------:R-:W2:Y:S04]  /*1520*/  LDG.E R12, desc[UR6][R10.64] ;  /* 0x000000060a0c7981 */ /* 0x000ea8000c1e1900 */
[----:B------:R-:W3:Y:S01]  /*1530*/  LDG.E R14, desc[UR6][R10.64+0x4] ;  /* 0x000004060a0e7981 */ /* 0x000ee2000c1e1900 */
[----:B------:R-:W-:Y:S01]  /*1540*/  BSSY.RECONVERGENT B1, `(.L_x_39) ;  /* 0x0000013000017945 */ /* 0x000fe20003800200 */
[----:B------:R-:W-:Y:S01]  /*1550*/  IMAD.MOV.U32 R13, RZ, RZ, RZ ;  /* 0x000000ffff0d7224 */ /* 0x000fe200078e00ff */
[----:B--2---:R-:W-:Y:S02]  /*1560*/  ISETP.NE.AND P1, PT, R12, RZ, PT ;  /* 0x000000ff0c00720c */ /* 0x004fe40003f25270 */
[----:B---3--:R-:W-:-:S11]  /*1570*/  ISETP.NE.AND P0, PT, R14, RZ, PT ;  /* 0x000000ff0e00720c */ /* 0x008fd60003f05270 */
[----:B------:R-:W-:Y:S05]  /*1580*/  @!P1 BRA `(.L_x_40) ;  /* 0x0000000000389947 */ /* 0x000fea0003800000 */
[----:B------:R-:W2:Y:S04]  /*1590*/  LDG.E R15, desc[UR6][R10.64+-0xfa0] ;  /* 0xfff060060a0f7981 */ /* 0x000ea8000c1e1900 */
[----:B------:R-:W3:Y:S01]  /*15a0*/  LDG.E R12, desc[UR6][R10.64+-0x4] ;  /* 0xfffffc060a0c7981 */ /* 0x000ee2000c1e1900 */
[----:B--2---:R-:W-:-:S13]  /*15b0*/  ISETP.NE.AND P2, PT, R15, RZ, PT ;  /* 0x000000ff0f00720c */ /* 0x004fda0003f45270 */
[----:B------:R-:W-:Y:S01]  /*15c0*/  @P2 MOV R13, R15 ;  /* 0x0000000f000d2202 */ /* 0x000fe20000000f00 */
[----:B------:R-:W-:-:S05]  /*15d0*/  @!P2 IMAD R16, R7, 0x4, R0 ;  /* 0x000000040710a824 */ /* 0x000fca00078e0200 */
[----:B------:R-:W2:Y:S01]  /*15e0*/  @!P2 LDL R13, [R16] ;  /* 0x00000000100da983 */ /* 0x000ea20000100800 */
[----:B---3--:R-:W-:Y:S01]  /*15f0*/  LOP3.LUT P1, RZ, R12, R15, RZ, 0xfc, !PT ;  /* 0x0000000f0cff7212 */ /* 0x008fe2000782fcff */
[----:B------:R-:W-:Y:S02]  /*1600*/  @!P2 VIADD R5, R7, 0x1 ;  /* 0x000000010705a836 */ /* 0x000fe40000000000 */
[----:B------:R-:W-:Y:S10]  /*1610*/  @P2 STG.E desc[UR6][R10.64], R15 ;  /* 0x0000000f0a002986 */ /* 0x000ff4000c101906 */
[C---:B------:R-:W-:Y:S01]  /*1620*/  @!P1 LEA R7, R5.reuse, R0, 0x2 ;  /* 0x0000000005079211 */ /* 0x040fe200078e10ff */
[----:B--2---:R0:W-:Y:S04]  /*1630*/  @!P2 STG.E desc[UR6][R10.64], R13 ;  /* 0x0000000d0a00a986 */ /* 0x0041e8000c101906 */
[----:B0-----:R-:W2:Y:S01]  /*1640*/  @!P1 LDL R13, [R7] ;  /* 0x00000000070d9983 */ /* 0x001ea20000100800 */
[----:B------:R-:W-:-:S03]  /*1650*/  @!P1 VIADD R5, R5, 0x1 ;  /* 0x0000000105059836 */ /* 0x000fc60000000000 */
[----:B--2---:R0:W-:Y:S04]  /*1660*/  @!P1 STG.E desc[UR6][R10.64], R13 ;  /* 0x0000000d0a009986 */ /* 0x0041e8000c101906 */
.L_x_40:
[----:B------:R-:W-:Y:S05]  /*1670*/  BSYNC.RECONVERGENT B1 ;  /* 0x0000000000017941 */ /* 0x000fea0003800200 */
.L_x_39:
[----:B------:R-:W-:Y:S01]  /*1680*/  BSSY.RECONVERGENT B1, `(.L_x_41) ;  /* 0x000002a000017945 */ /* 0x000fe20003800200 */
[----:B------:R-:W-:-:S03]  /*1690*/  IMAD.MOV.U32 R7, RZ, RZ, RZ ;  /* 0x000000ffff077224 */ /* 0x000fc600078e00ff */
[----:B------:R-:W-:Y:S05]  /*16a0*/  @!P0 BRA `(.L_x_42) ;  /* 0x00000000009c8947 */ /* 0x000fea0003800000 */
[C---:B------:R-:W-:Y:S01]  /*16b0*/  ISETP.NE.AND P0, PT, R13.reuse, RZ, PT ;  /* 0x000000ff0d00720c */ /* 0x040fe20003f05270 */
[----:B------:R-:W-:Y:S01]  /*16c0*/  BSSY.RECONVERGENT B2, `(.L_x_43) ;  /* 0x0000008000027945 */ /* 0x000fe20003800200 */
[----:B------:R-:W-:Y:S02]  /*16d0*/  ISETP.NE.AND P1, PT, R13, RZ, PT ;  /* 0x000000ff0d00720c */ /* 0x000fe40003f25270 */
[----:B------:R-:W-:-:S09]  /*16e0*/  MOV R7, R14 ;  /* 0x0000000e00077202 */ /* 0x000fd20000000f00 */
[----:B------:R-:W-:Y:S05]  /*16f0*/  @!P0 BRA `(.L_x_44) ;  /* 0x0000000000108947 */ /* 0x000fea0003800000 */
[----:B------:R-:W2:Y:S02]  /*1700*/  LDG.E R12, desc[UR6][R10.64+-0xf9c] ;  /* 0xfff064060a0c7981 */ /* 0x000ea4000c1e1900 */
[----:B--2---:R-:W-:-:S13]  /*1710*/  ISETP.NE.AND P2, PT, R12, RZ, PT ;  /* 0x000000ff0c00720c */ /* 0x004fda0003f45270 */
[----:B------:R1:W-:Y:S01]  /*1720*/  @!P2 STG.E desc[UR6][R10.64+0x4], R13 ;  /* 0x0000040d0a00a986 */ /* 0x0003e2000c101906 */
[----:B------:R-:W-:-:S07]  /*1730*/  @!P2 IMAD.MOV.U32 R7, RZ, RZ, R13 ;  /* 0x000000ffff07a224 */ /* 0x000fce00078e000d */
.L_x_44:
[----:B------:R-:W-:Y:S05]  /*1740*/  BSYNC.RECONVERGENT B2 ;  /* 0x0000000000027941 */ /* 0x000fea0003800200 */
.L_x_43:
[----:B------:R-:W-:Y:S04]  /*1750*/  BSSY.RECONVERGENT B2, `(.L_x_45) ;  /* 0x0000006000027945 */ /* 0x000fe80003800200 */
[----:B------:R-:W-:Y:S05]  /*1760*/  @P1 BRA `(.L_x_46) ;  /* 0x0000000000101947 */ /* 0x000fea0003800000 */
[----:B------:R-:W2:Y:S02]  /*1770*/  LDG.E R15, desc[UR6][R10.64+-0xf9c] ;  /* 0xfff064060a0f7981 */ /* 0x000ea4000c1e1900 */
[----:B--2---:R-:W-:-:S13]  /*1780*/  ISETP.NE.AND P2, PT, R15, RZ, PT ;  /* 0x000000ff0f00720c */ /* 0x004fda0003f45270 */
[----:B------:R2:W-:Y:S01]  /*1790*/  @P2 STG.E desc[UR6][R10.64+0x4], R15 ;  /* 0x0000040f0a002986 */ /* 0x0005e2000c101906 */
[----:B------:R-:W-:-:S07]  /*17a0*/  @P2 IMAD.MOV.U32 R7, RZ, RZ, R15 ;  /* 0x000000ffff072224 */ /* 0x000fce00078e000f */
.L_x_46:
[----:B------:R-:W-:Y:S05]  /*17b0*/  BSYNC.RECONVERGENT B2 ;  /* 0x0000000000027941 */ /* 0x000fea0003800200 */
.L_x_45:
[----:B------:R-:W-:Y:S04]  /*17c0*/  BSSY.RECONVERGENT B2, `(.L_x_47) ;  /* 0x000000e000027945 */ /* 0x000fe80003800200 */
[----:B------:R-:W-:Y:S05]  /*17d0*/  @!P0 BRA `(.L_x_48) ;  /* 0x0000000000308947 */ /* 0x000fea0003800000 */
[----:B------:R-:W3:Y:S02]  /*17e0*/  LDG.E R14, desc[UR6][R10.64+-0xf9c] ;  /* 0xfff064060a0e7981 */ /* 0x000ee4000c1e1900 */
[----:B---3--:R-:W-:-:S13]  /*17f0*/  ISETP.NE.AND P0, PT, R14, RZ, PT ;  /* 0x000000ff0e00720c */ /* 0x008fda0003f05270 */
[----:B------:R-:W-:Y:S05]  /*1800*/  @!P0 BRA `(.L_x_48) ;  /* 0x0000000000248947 */ /* 0x000fea0003800000 */
[C---:B------:R-:W-:Y:S02]  /*1810*/  ISETP.GT.AND P0, PT, R13.reuse, R14, PT ;  /* 0x0000000e0d00720c */ /* 0x040fe40003f04270 */
[----:B------:R-:W-:-:S11]  /*1820*/  LEA R12, R13, R0, 0x2 ;  /* 0x000000000d0c7211 */ /* 0x000fd600078e10ff */
[----:B------:R-:W3:Y:S01]  /*1830*/  @!P0 LDL R7, [R12] ;  /* 0x000000000c078983 */ /* 0x000ee20000100800 */
[----:B------:R-:W-:-:S05]  /*1840*/  IMAD R14, R14, 0x4, R0 ;  /* 0x000000040e0e7824 */ /* 0x000fca00078e0200 */
[----:B---3--:R3:W-:Y:S04]  /*1850*/  @!P0 STL [R14], R7 ;  /* 0x000000070e008387 */ /* 0x0087e80000100800 */
[----:B------:R3:W-:Y:S04]  /*1860*/  @!P0 STG.E desc[UR6][R10.64+0x4], R7 ;  /* 0x000004070a008986 */ /* 0x0007e8000c101906 */
[----:B------:R-:W4:Y:S04]  /*1870*/  @P0 LDL R7, [R14] ;  /* 0x000000000e070983 */ /* 0x000f280000100800 */
[----:B----4-:R3:W-:Y:S04]  /*1880*/  @P0 STL [R12], R7 ;  /* 0x000000070c000387 */ /* 0x0107e80000100800 */
[----:B------:R3:W-:Y:S02]  /*1890*/  @P0 STG.E desc[UR6][R10.64+0x4], R7 ;  /* 0x000004070a000986 */ /* 0x0007e4000c101906 */
.L_x_48:
[----:B------:R-:W-:Y:S05]  /*18a0*/  BSYNC.RECONVERGENT B2 ;  /* 0x0000000000027941 */ /* 0x000fea0003800200 */
.L_x_47:
[----:B------:R-:W-:Y:S05]  /*18b0*/  @P1 BRA `(.L_x_42) ;  /* 0x0000000000181947 */ /* 0x000fea0003800000 */
[----:B---3--:R-:W3:Y:S02]  /*18c0*/  LDG.E R12, desc[UR6][R10.64+-0xf9c] ;  /* 0xfff064060a0c7981 */ /* 0x008ee4000c1e1900 */
[----:B---3--:R-:W-:-:S13]  /*18d0*/  ISETP.NE.AND P0, PT, R12, RZ, PT ;  /* 0x000000ff0c00720c */ /* 0x008fda0003f05270 */
[----:B------:R-:W-:-:S05]  /*18e0*/  @!P0 IMAD R12, R5, 0x4, R0 ;  /* 0x00000004050c8824 */ /* 0x000fca00078e0200 */
[----:B------:R-:W3:Y:S01]  /*18f0*/  @!P0 LDL R7, [R12] ;  /* 0x000000000c078983 */ /* 0x000ee20000100800 */
[----:B------:R-:W-:-:S03]  /*1900*/  @!P0 IADD3 R5, PT, PT, R5, 0x1, RZ ;  /* 0x0000000105058810 */ /* 0x000fc60007ffe0ff */
[----:B---3--:R4:W-:Y:S04]  /*1910*/  @!P0 STG.E desc[UR6][R10.64+0x4], R7 ;  /* 0x000004070a008986 */ /* 0x0089e8000c101906 */
.L_x_42:
[----:B------:R-:W-:Y:S05]  /*1920*/  BSYNC.RECONVERGENT B1 ;  /* 0x0000000000017941 */ /* 0x000fea0003800200 */
.L_x_41:
[----:B---3--:R-:W3:Y:S01]  /*1930*/  LDG.E R12, desc[UR6][R10.64+0x8] ;  /* 0x000008060a0c7981 */ /* 0x008ee2000c1e1900 */
[----:B------:R-:W-:Y:S01]  /*1940*/  BSSY.RECONVERGENT B1, `(.L_x_49) ;  /* 0x000002b000017945 */ /* 0x000fe20003800200 */
[----:B01----:R-:W-:Y:S01]  /*1950*/  IMAD.MOV.U32 R13, RZ, RZ, RZ ;  /* 0x000000ffff0d7224 */ /* 0x003fe200078e00ff */
[----:B---3--:R-:W-:-:S13]  /*1960*/  ISETP.NE.AND P0, PT, R12, RZ, PT ;  /* 0x000000ff0c00720c */ /* 0x008fda0003f05270 */
[----:B------:R-:W-:Y:S05]  /*1970*/  @!P0 BRA `(.L_x_50) ;  /* 0x00000000009c8947 */ /* 0x000fea0003800000 */
[C---:B------:R-:W-:Y:S01]  /*1980*/  ISETP.NE.AND P0, PT, R7.reuse, RZ, PT ;  /* 0x000000ff0700720c */ /* 0x040fe20003f05270 */
[----:B------:R-:W-:Y:S01]  /*1990*/  BSSY.RECONVERGENT B2, `(.L_x_51) ;  /* 0x0000008000027945 */ /* 0x000fe20003800200 */
[----:B------:R-:W-:Y:S01]  /*19a0*/  ISETP.NE.AND P1, PT, R7, RZ, PT ;  /* 0x000000ff0700720c */ /* 0x000fe20003f25270 */
[----:B------:R-:W-:-:S10]  /*19b0*/  IMAD.MOV.U32 R13, RZ, RZ, R12 ;  /* 0x000000ffff0d7224 */ /* 0x000fd400078e000c */
[----:B------:R-:W-:Y:S05]  /*19c0*/  @!P0 BRA `(.L_x_52) ;  /* 0x0000000000108947 */ /* 0x000fea0003800000 */
[----:B------:R-:W3:Y:S02]  /*19d0*/  LDG.E R12, desc[UR6][R10.64+-0xf98] ;  /* 0xfff068060a0c7981 */ /* 0x000ee4000c1e1900 */
[----:B---3--:R-:W-:-:S13]  /*19e0*/  ISETP.NE.AND P2, PT, R12, RZ, PT ;  /* 0x000000ff0c00720c */ /* 0x008fda0003f45270 */
[----:B------:R0:W-:Y:S01]  /*19f0*/  @!P2 STG.E desc[UR6][R10.64+0x8], R7 ;  /* 0x000008070a00a986 */ /* 0x0001e2000c101906 */
[----:B------:R-:W-:-:S07]  /*1a00*/  @!P2 MOV R13, R7 ;  /* 0x00000007000da202 */ /* 0x000fce0000000f00 */
.L_x_52:
[----:B------:R-:W-:Y:S05]  /*1a10*/  BSYNC.RECONVERGENT B2 ;  /* 0x0000000000027941 */ /* 0x000fea0003800200 */
.L_x_51:
[----:B------:R-:W-:Y:S04]  /*1a20*/  BSSY.RECONVERGENT B2, `(.L_x_53) ;  /* 0x0000006000027945 */ /* 0x000fe80003800200 */
[----:B------:R-:W-:Y:S05]  /*1a30*/  @P1 BRA `(.L_x_54) ;  /* 0x0000000000101947 */ /* 0x000fea0003800000 */
[----:B--2---:R-:W2:Y:S02]  /*1a40*/  LDG.E R15, desc[UR6][R10.64+-0xf98] ;  /* 0xfff068060a0f7981 */ /* 0x004ea4000c1e1900 */
[----:B--2---:R-:W-:-:S13]  /*1a50*/  ISETP.NE.AND P2, PT, R15, RZ, PT ;  /* 0x000000ff0f00720c */ /* 0x004fda0003f45270 */
[----:B------:R1:W-:Y:S01]  /*1a60*/  @P2 STG.E desc[UR6][R10.64+0x8], R15 ;  /* 0x0000080f0a002986 */ /* 0x0003e2000c101906 */
[----:B------:R-:W-:-:S07]  /*1a70*/  @P2 IMAD.MOV.U32 R13, RZ, RZ, R15 ;  /* 0x000000ffff0d2224 */ /* 0x000fce00078e000f */
.L_x_54:
[----:B------:R-:W-:Y:S05]  /*1a80*/  BSYNC.RECONVERGENT B2 ;  /* 0x0000000000027941 */ /* 0x000fea0003800200 */
.L_x_53:
[----:B------:R-:W-:Y:S04]  /*1a90*/  BSSY.RECONVERGENT B2, `(.L_x_55) ;  /* 0x000000e000027945 */ /* 0x000fe80003800200 */
[----:B------:R-:W-:Y:S05]  /*1aa0*/  @!P0 BRA `(.L_x_56) ;  /* 0x0000000000308947 */ /* 0x000fea0003800000 */
[----:B------:R-:W3:Y:S02]  /*1ab0*/  LDG.E R14, desc[UR6][R10.64+-0xf98] ;  /* 0xfff068060a0e7981 */ /* 0x000ee4000c1e1900 */
[----:B---3--:R-:W-:-:S13]  /*1ac0*/  ISETP.NE.AND P0, PT, R14, RZ, PT ;  /* 0x000000ff0e00720c */ /* 0x008fda0003f05270 */
[----:B------:R-:W-:Y:S05]  /*1ad0*/  @!P0 BRA `(.L_x_56) ;  /* 0x0000000000248947 */ /* 0x000fea0003800000 */
[C---:B------:R-:W-:Y:S01]  /*1ae0*/  ISETP.GT.AND P0, PT, R7.reuse, R14, PT ;  /* 0x0000000e0700720c */ /* 0x040fe20003f04270 */
[----:B------:R-:W-:-:S12]  /*1af0*/  IMAD R12, R7, 0x4, R0 ;  /* 0x00000004070c7824 */ /* 0x000fd800078e0200 */
[----:B------:R-:W3:Y:S01]  /*1b00*/  @!P0 LDL R13, [R12] ;  /* 0x000000000c0d8983 */ /* 0x000ee20000100800 */
[----:B------:R-:W-:-:S05]  /*1b10*/  LEA R14, R14, R0, 0x2 ;  /* 0x000000000e0e7211 */ /* 0x000fca00078e10ff */
[----:B---3--:R3:W-:Y:S04]  /*1b20*/  @!P0 STL [R14], R13 ;  /* 0x0000000d0e008387 */ /* 0x0087e80000100800 */
[----:B------:R3:W-:Y:S04]  /*1b30*/  @!P0 STG.E desc[UR6][R10.64+0x8], R13 ;  /* 0x0000080d0a008986 */ /* 0x0007e8000c101906 */
[----:B------:R-:W5:Y:S04]  /*1b40*/  @P0 LDL R13, [R14] ;  /* 0x000000000e0d0983 */ /* 0x000f680000100800 */
[----:B-----5:R3:W-:Y:S04]  /*1b50*/  @P0 STL [R12], R13 ;  /* 0x0000000d0c000387 */ /* 0x0207e80000100800 */
[----:B------:R3:W-:Y:S02]  /*1b60*/  @P0 STG.E desc[UR6][R10.64+0x8], R13 ;  /* 0x0000080d0a000986 */ /* 0x0007e4000c101906 */
.L_x_56:
[----:B------:R-:W-:Y:S05]  /*1b70*/  BSYNC.RECONVERGENT B2 ;  /* 0x0000000000027941 */ /* 0x000fea0003800200 */
.L_x_55:
[----:B------:R-:W-:Y:S05]  /*1b80*/  @P1 BRA `(.L_x_50) ;  /* 0x0000000000181947 */ /* 0x000fea0003800000 */
[----:B0---4-:R-:W4:Y:S02]  /*1b90*/  LDG.E R7, desc[UR6][R10.64+-0xf98] ;  /* 0xfff068060a077981 */ /* 0x011f24000c1e1900 */
[----:B----4-:R-:W-:-:S13]  /*1ba0*/  ISETP.NE.AND P0, PT, R7, RZ, PT ;  /* 0x000000ff0700720c */ /* 0x010fda0003f05270 */
[----:B------:R-:W-:-:S05]  /*1bb0*/  @!P0 IMAD R7, R5, 0x4, R0 ;  /* 0x0000000405078824 */ /* 0x000fca00078e0200 */
[----:B---3--:R-:W3:Y:S01]  /*1bc0*/  @!P0 LDL R13, [R7] ;  /* 0x00000000070d8983 */ /* 0x008ee20000100800 */
[----:B------:R-:W-:-:S03]  /*1bd0*/  @!P0 VIADD R5, R5, 0x1 ;  /* 0x0000000105058836 */ /* 0x000fc60000000000 */
[----:B---3--:R0:W-:Y:S04]  /*1be0*/  @!P0 STG.E desc[UR6][R10.64+0x8], R13 ;  /* 0x0000080d0a008986 */ /* 0x0081e8000c101906 */
.L_x_50:
[----:B------:R-:W-:Y:S05]  /*1bf0*/  BSYNC.RECONVERGENT B1 ;  /* 0x0000000000017941 */ /* 0x000fea0003800200 */
.L_x_49:
[----:B---3--:R-:W3:Y:S01]  /*1c00*/  LDG.E R12, desc[UR6][R10.64+0xc] ;  /* 0x00000c060a0c7981 */ /* 0x008ee2000c1e1900 */
[----:B------:R-:W-:Y:S01]  /*1c10*/  BSSY.RECONVERGENT B1, `(.L_x_57) ;  /* 0x000002b000017945 */ /* 0x000fe20003800200 */
[----:B0---4-:R-:W-:Y:S01]  /*1c20*/  HFMA2 R7, -RZ, RZ, 0, 0 ;  /* 0x00000000ff077431 */ /* 0x011fe200000001ff */
        /* <DEDUP_REMOVED lines=10> */
[----:B------:R-:W-:-:S07]  /*1cd0*/  @!P2 IMAD.MOV.U32 R7, RZ, RZ, R13 ;  /* 0x000000ffff07a224 */ /* 0x000fce00078e000d */
.L_x_60:
[----:B------:R-:W-:Y:S05]  /*1ce0*/  BSYNC.RECONVERGENT B2 ;  /* 0x0000000000027941 */ /* 0x000fea0003800200 */
.L_x_59:
[----:B------:R-:W-:Y:S04]  /*1cf0*/  BSSY.RECONVERGENT B2, `(.L_x_61) ;  /* 0x0000006000027945 */ /* 0x000fe80003800200 */
[----:B------:R-:W-:Y:S05]  /*1d00*/  @P1 BRA `(.L_x_62) ;  /* 0x0000000000101947 */ /* 0x000fea0003800000 */
[----:B-12---:R-:W2:Y:S02]  /*1d10*/  LDG.E R15, desc[UR6][R10.64+-0xf94] ;  /* 0xfff06c060a0f7981 */ /* 0x006ea4000c1e1900 */
[----:B--2---:R-:W-:-:S13]  /*1d20*/  ISETP.NE.AND P2, PT, R15, RZ, PT ;  /* 0x000000ff0f00720c */ /* 0x004fda0003f45270 */
[----:B------:R3:W-:Y:S01]  /*1d30*/  @P2 STG.E desc[UR6][R10.64+0xc], R15 ;  /* 0x00000c0f0a002986 */ /* 0x0007e2000c101906 */
[----:B------:R-:W-:-:S07]  /*1d40*/  @P2 MOV R7, R15 ;  /* 0x0000000f00072202 */ /* 0x000fce0000000f00 */
.L_x_62:
[----:B------:R-:W-:Y:S05]  /*1d50*/  BSYNC.RECONVERGENT B2 ;  /* 0x0000000000027941 */ /* 0x000fea0003800200 */
.L_x_61:
[----:B------:R-:W-:Y:S04]  /*1d60*/  BSSY.RECONVERGENT B2, `(.L_x_63) ;  /* 0x000000e000027945 */ /* 0x000fe80003800200 */
[----:B------:R-:W-:Y:S05]  /*1d70*/  @!P0 BRA `(.L_x_64) ;  /* 0x0000000000308947 */ /* 0x000fea0003800000 */
[----:B------:R-:W4:Y:S02]  /*1d80*/  LDG.E R14, desc[UR6][R10.64+-0xf94] ;  /* 0xfff06c060a0e7981 */ /* 0x000f24000c1e1900 */
[----:B----4-:R-:W-:-:S13]  /*1d90*/  ISETP.NE.AND P0, PT, R14, RZ, PT ;  /* 0x000000ff0e00720c */ /* 0x010fda0003f05270 */
[----:B------:R-:W-:Y:S05]  /*1da0*/  @!P0 BRA `(.L_x_64) ;  /* 0x0000000000248947 */ /* 0x000fea0003800000 */
[C---:B------:R-:W-:Y:S01]  /*1db0*/  ISETP.GT.AND P0, PT, R13.reuse, R14, PT ;  /* 0x0000000e0d00720c */ /* 0x040fe20003f04270 */
[----:B------:R-:W-:-:S12]  /*1dc0*/  IMAD R12, R13, 0x4, R0 ;  /* 0x000000040d0c7824 */ /* 0x000fd800078e0200 */
[----:B------:R-:W4:Y:S01]  /*1dd0*/  @!P0 LDL R7, [R12] ;  /* 0x000000000c078983 */ /* 0x000f220000100800 */
[----:B------:R-:W-:-:S05]  /*1de0*/  IMAD R14, R14, 0x4, R0 ;  /* 0x000000040e0e7824 */ /* 0x000fca00078e0200 */
[----:B----4-:R4:W-:Y:S04]  /*1df0*/  @!P0 STL [R14], R7 ;  /* 0x000000070e008387 */ /* 0x0109e80000100800 */
[----:B------:R4:W-:Y:S04]  /*1e00*/  @!P0 STG.E desc[UR6][R10.64+0xc], R7 ;  /* 0x00000c070a008986 */ /* 0x0009e8000c101906 */
[----:B------:R-:W5:Y:S04]  /*1e10*/  @P0 LDL R7, [R14] ;  /* 0x000000000e070983 */ /* 0x000f680000100800 */
[----:B-----5:R4:W-:Y:S04]  /*1e20*/  @P0 STL [R12], R7 ;  /* 0x000000070c000387 */ /* 0x0209e80000100800 */
[----:B------:R4:W-:Y:S02]  /*1e30*/  @P0 STG.E desc[UR6][R10.64+0xc], R7 ;  /* 0x00000c070a000986 */ /* 0x0009e4000c101906 */
.L_x_64:
[----:B------:R-:W-:Y:S05]  /*1e40*/  BSYNC.RECONVERGENT B2 ;  /* 0x0000000000027941 */ /* 0x000fea0003800200 */
.L_x_63:
[----:B------:R-:W-:Y:S05]  /*1e50*/  @P1 BRA `(.L_x_58) ;  /* 0x0000000000181947 */ /* 0x000fea0003800000 */
[----:B----4-:R-:W4:Y:S02]  /*1e60*/  LDG.E R12, desc[UR6][R10.64+-0xf94] ;  /* 0xfff06c060a0c7981 */ /* 0x010f24000c1e1900 */
[----:B----4-:R-:W-:-:S13]  /*1e70*/  ISETP.NE.AND P0, PT, R12, RZ, PT ;  /* 0x000000ff0c00720c */ /* 0x010fda0003f05270 */
[----:B------:R-:W-:-:S05]  /*1e80*/  @!P0 LEA R12, R5, R0, 0x2 ;  /* 0x00000000050c8211 */ /* 0x000fca00078e10ff */
[----:B------:R-:W4:Y:S01]  /*1e90*/  @!P0 LDL R7, [R12] ;  /* 0x000000000c078983 */ /* 0x000f220000100800 */
[----:B------:R-:W-:-:S03]  /*1ea0*/  @!P0 VIADD R5, R5, 0x1 ;  /* 0x0000000105058836 */ /* 0x000fc60000000000 */
[----:B----4-:R4:W-:Y:S04]  /*1eb0*/  @!P0 STG.E desc[UR6][R10.64+0xc], R7 ;  /* 0x00000c070a008986 */ /* 0x0109e8000c101906 */
.L_x_58:
[----:B------:R-:W-:Y:S05]  /*1ec0*/  BSYNC.RECONVERGENT B1 ;  /* 0x0000000000017941 */ /* 0x000fea0003800200 */
.L_x_57:
[----:B----4-:R-:W4:Y:S01]  /*1ed0*/  LDG.E R12, desc[UR6][R10.64+0x10] ;  /* 0x000010060a0c7981 */ /* 0x010f22000c1e1900 */
[----:B------:R-:W-:Y:S01]  /*1ee0*/  BSSY.RECONVERGENT B1, `(.L_x_65) ;  /* 0x000002b000017945 */ /* 0x000fe20003800200 */
[----:B0-----:R-:W-:Y:S01]  /*1ef0*/  IMAD.MOV.U32 R13, RZ, RZ, RZ ;  /* 0x000000ffff0d7224 */ /* 0x001fe200078e00ff */
[----:B----4-:R-:W-:-:S13]  /*1f00*/  ISETP.NE.AND P0, PT, R12, RZ, PT ;  /* 0x000000ff0c00720c */ /* 0x010fda0003f05270 */
[----:B------:R-:W-:Y:S05]  /*1f10*/  @!P0 BRA `(.L_x_66) ;  /* 0x00000000009c8947 */ /* 0x000fea0003800000 */
[C---:B------:R-:W-:Y:S01]  /*1f20*/  ISETP.NE.AND P0, PT, R7.reuse, RZ, PT ;  /* 0x000000ff0700720c */ /* 0x040fe20003f05270 */
[----:B------:R-:W-:Y:S01]  /*1f30*/  BSSY.RECONVERGENT B2, `(.L_x_67) ;  /* 0x0000008000027945 */ /* 0x000fe20003800200 */
[----:B------:R-:W-:Y:S02]  /*1f40*/  ISETP.NE.AND P1, PT, R7, RZ, PT ;  /* 0x000000ff0700720c */ /* 0x000fe40003f25270 */
[----:B------:R-:W-:-:S09]  /*1f50*/  MOV R13, R12 ;  /* 0x0000000c000d7202 */ /* 0x000fd20000000f00 */
[----:B------:R-:W-:Y:S05]  /*1f60*/  @!P0 BRA `(.L_x_68) ;  /* 0x0000000000108947 */ /* 0x000fea0003800000 */
[----:B------:R-:W4:Y:S02]  /*1f70*/  LDG.E R12, desc[UR6][R10.64+-0xf90] ;  /* 0xfff070060a0c7981 */ /* 0x000f24000c1e1900 */
[----:B----4-:R-:W-:-:S13]  /*1f80*/  ISETP.NE.AND P2, PT, R12, RZ, PT ;  /* 0x000000ff0c00720c */ /* 0x010fda0003f45270 */
[----:B------:R0:W-:Y:S01]  /*1f90*/  @!P2 STG.E desc[UR6][R10.64+0x10], R7 ;  /* 0x000010070a00a986 */ /* 0x0001e2000c101906 */
[----:B------:R-:W-:-:S07]  /*1fa0*/  @!P2 IMAD.MOV.U32 R13, RZ, RZ, R7 ;  /* 0x000000ffff0da224 */ /* 0x000fce00078e0007 */
.L_x_68:
[----:B------:R-:W-:Y:S05]  /*1fb0*/  BSYNC.RECONVERGENT B2 ;  /* 0x0000000000027941 */ /* 0x000fea0003800200 */
.L_x_67:
[----:B------:R-:W-:Y:S04]  /*1fc0*/  BSSY.RECONVERGENT B2, `(.L_x_69) ;  /* 0x0000006000027945 */ /* 0x000fe80003800200 */
[----:B------:R-:W-:Y:S05]  /*1fd0*/  @P1 BRA `(.L_x_70) ;  /* 0x0000000000101947 */ /* 0x000fea0003800000 */
[----:B-123--:R-:W2:Y:S02]  /*1fe0*/  LDG.E R15, desc[UR6][R10.64+-0xf90] ;  /* 0xfff070060a0f7981 */ /* 0x00eea4000c1e1900 */
[----:B--2---:R-:W-:-:S13]  /*1ff0*/  ISETP.NE.AND P2, PT, R15, RZ, PT ;  /* 0x000000ff0f00720c */ /* 0x004fda0003f45270 */
[----:B------:R4:W-:Y:S01]  /*2000*/  @P2 STG.E desc[UR6][R10.64+0x10], R15 ;  /* 0x0000100f0a002986 */ /* 0x0009e2000c101906 */
[----:B------:R-:W-:-:S07]  /*2010*/  @P2 IMAD.MOV.U32 R13, RZ, RZ, R15 ;  /* 0x000000ffff0d2224 */ /* 0x000fce00078e000f */
.L_x_70:
[----:B------:R-:W-:Y:S05]  /*2020*/  BSYNC.RECONVERGENT B2 ;  /* 0x0000000000027941 */ /* 0x000fea0003800200 */
.L_x_69:
[----:B------:R-:W-:Y:S04]  /*2030*/  BSSY.RECONVERGENT B2, `(.L_x_71) ;  /* 0x000000e000027945 */ /* 0x000fe80003800200 */
[----:B------:R-:W-:Y:S05]  /*2040*/  @!P0 BRA `(.L_x_72) ;  /* 0x0000000000308947 */ /* 0x000fea0003800000 */
[----:B------:R-:W5:Y:S02]  /*2050*/  LDG.E R14, desc[UR6][R10.64+-0xf90] ;  /* 0xfff070060a0e7981 */ /* 0x000f64000c1e1900 */
[----:B-----5:R-:W-:-:S13]  /*2060*/  ISETP.NE.AND P0, PT, R14, RZ, PT ;  /* 0x000000ff0e00720c */ /* 0x020fda0003f05270 */
[----:B------:R-:W-:Y:S05]  /*2070*/  @!P0 BRA `(.L_x_72) ;  /* 0x0000000000248947 */ /* 0x000fea0003800000 */
[C---:B------:R-:W-:Y:S02]  /*2080*/  ISETP.GT.AND P0, PT, R7.reuse, R14, PT ;  /* 0x0000000e0700720c */ /* 0x040fe40003f04270 */
[----:B------:R-:W-:-:S11]  /*2090*/  LEA R12, R7, R0, 0x2 ;  /* 0x00000000070c7211 */ /* 0x000fd600078e10ff */
[----:B------:R-:W5:Y:S01]  /*20a0*/  @!P0 LDL R13, [R12] ;  /* 0x000000000c0d8983 */ /* 0x000f620000100800 */
[----:B------:R-:W-:-:S05]  /*20b0*/  IMAD R14, R14, 0x4, R0 ;  /* 0x000000040e0e7824 */ /* 0x000fca00078e0200 */
[----:B-----5:R0:W-:Y:S04]  /*20c0*/  @!P0 STL [R14], R13 ;  /* 0x0000000d0e008387 */ /* 0x0201e80000100800 */
[----:B------:R0:W-:Y:S04]  /*20d0*/  @!P0 STG.E desc[UR6][R10.64+0x10], R13 ;  /* 0x0000100d0a008986 */ /* 0x0001e8000c101906 */
[----:B------:R-:W5:Y:S04]  /*20e0*/  @P0 LDL R13, [R14] ;  /* 0x000000000e0d0983 */ /* 0x000f680000100800 */
[----:B-----5:R0:W-:Y:S04]  /*20f0*/  @P0 STL [R12], R13 ;  /* 0x0000000d0c000387 */ /* 0x0201e80000100800 */
[----:B------:R0:W-:Y:S02]  /*2100*/  @P0 STG.E desc[UR6][R10.64+0x10], R13 ;  /* 0x0000100d0a000986 */ /* 0x0001e4000c101906 */
.L_x_72:
[----:B------:R-:W-:Y:S05]  /*2110*/  BSYNC.RECONVERGENT B2 ;  /* 0x0000000000027941 */ /* 0x000fea0003800200 */
.L_x_71:
[----:B------:R-:W-:Y:S05]  /*2120*/  @P1 BRA `(.L_x_66) ;  /* 0x0000000000181947 */ /* 0x000fea0003800000 */
[----:B0-----:R-:W5:Y:S02]  /*2130*/  LDG.E R7, desc[UR6][R10.64+-0xf90] ;  /* 0xfff070060a077981 */ /* 0x001f64000c1e1900 */
[----:B-----5:R-:W-:-:S13]  /*2140*/  ISETP.NE.AND P0, PT, R7, RZ, PT ;  /* 0x000000ff0700720c */ /* 0x020fda0003f05270 */
[----:B------:R-:W-:-:S05]  /*2150*/  @!P0 IMAD R7, R5, 0x4, R0 ;  /* 0x0000000405078824 */ /* 0x000fca00078e0200 */
[----:B------:R-:W5:Y:S01]  /*2160*/  @!P0 LDL R13, [R7] ;  /* 0x00000000070d8983 */ /* 0x000f620000100800 */
[----:B------:R-:W-:-:S03]  /*2170*/  @!P0 IADD3 R5, PT, PT, R5, 0x1, RZ ;  /* 0x0000000105058810 */ /* 0x000fc60007ffe0ff */
[----:B-----5:R0:W-:Y:S04]  /*2180*/  @!P0 STG.E desc[UR6][R10.64+0x10], R13 ;  /* 0x0000100d0a008986 */ /* 0x0201e8000c101906 */
.L_x_66:
[----:B------:R-:W-:Y:S05]  /*2190*/  BSYNC.RECONVERGENT B1 ;  /* 0x0000000000017941 */ /* 0x000fea0003800200 */
.L_x_65:
[----:B0-----:R-:W5:Y:S01]  /*21a0*/  LDG.E R12, desc[UR6][R10.64+0x14] ;  /* 0x000014060a0c7981 */ /* 0x001f62000c1e1900 */
[----:B------:R-:W-:Y:S01]  /*21b0*/  BSSY.RECONVERGENT B1, `(.L_x_73) ;  /* 0x000002b000017945 */ /* 0x000fe20003800200 */
[----:B------:R-:W-:Y:S01]  /*21c0*/  IMAD.MOV.U32 R7, RZ, RZ, RZ ;  /* 0x000000ffff077224 */ /* 0x000fe200078e00ff */
[----:B-----5:R-:W-:-:S13]  /*21d0*/  ISETP.NE.AND P0, PT, R12, RZ, PT ;  /* 0x000000ff0c00720c */ /* 0x020fda0003f05270 */
[----:B------:R-:W-:Y:S05]  /*21e0*/  @!P0 BRA `(.L_x_74) ;  /* 0x00000000009c8947 */ /* 0x000fea0003800000 */
[C---:B------:R-:W-:Y:S01]  /*21f0*/  ISETP.NE.AND P0, PT, R13.reuse, RZ, PT ;  /* 0x000000ff0d00720c */ /* 0x040fe20003f05270 */
[----:B------:R-:W-:Y:S01]  /*2200*/  BSSY.RECONVERGENT B2, `(.L_x_75) ;  /* 0x0000008000027945 */ /* 0x000fe20003800200 */
[----:B------:R-:W-:Y:S01]  /*2210*/  ISETP.NE.AND P1, PT, R13, RZ, PT ;  /* 0x000000ff0d00720c */ /* 0x000fe20003f25270 */
[----:B------:R-:W-:-:S10]  /*2220*/  IMAD.MOV.U32 R7, RZ, RZ, R12 ;  /* 0x000000ffff077224 */ /* 0x000fd400078e000c */
[----:B------:R-:W-:Y:S05]  /*2230*/  @!P0 BRA `(.L_x_76) ;  /* 0x0000000000108947 */ /* 0x000fea0003800000 */
[----:B------:R-:W5:Y:S02]  /*2240*/  LDG.E R12, desc[UR6][R10.64+-0xf8c] ;  /* 0xfff074060a0c7981 */ /* 0x000f64000c1e1900 */
[----:B-----5:R-:W-:-:S13]  /*2250*/  ISETP.NE.AND P2, PT, R12, RZ, PT ;  /* 0x000000ff0c00720c */ /* 0x020fda0003f45270 */
[----:B------:R0:W-:Y:S01]  /*2260*/  @!P2 STG.E desc[UR6][R10.64+0x14], R13 ;  /* 0x0000140d0a00a986 */ /* 0x0001e2000c101906 */
[----:B------:R-:W-:-:S07]  /*2270*/  @!P2 MOV R7, R13 ;  /* 0x0000000d0007a202 */ /* 0x000fce0000000f00 */
.L_x_76:
[----:B------:R-:W-:Y:S05]  /*2280*/  BSYNC.RECONVERGENT B2 ;  /* 0x0000000000027941 */ /* 0x000fea0003800200 */
.L_x_75:
[----:B------:R-:W-:Y:S04]  /*2290*/  BSSY.RECONVERGENT B2, `(.L_x_77) ;  /* 0x0000006000027945 */ /* 0x000fe80003800200 */
[----:B------:R-:W-:Y:S05]  /*22a0*/  @P1 BRA `(.L_x_78) ;  /* 0x0000000000101947 */ /* 0x000fea0003800000 */
[----:B-1234-:R-:W2:Y:S02]  /*22b0*/  LDG.E R15, desc[UR6][R10.64+-0xf8c] ;  /* 0xfff074060a0f7981 */ /* 0x01eea4000c1e1900 */
[----:B--2---:R-:W-:-:S13]  /*22c0*/  ISETP.NE.AND P2, PT, R15, RZ, PT ;  /* 0x000000ff0f00720c */ /* 0x004fda0003f45270 */
[----:B------:R1:W-:Y:S01]  /*22d0*/  @P2 STG.E desc[UR6][R10.64+0x14], R15 ;  /* 0x0000140f0a002986 */ /* 0x0003e2000c101906 */
[----:B------:R-:W-:-:S07]  /*22e0*/  @P2 IMAD.MOV.U32 R7, RZ, RZ, R15 ;  /* 0x000000ffff072224 */ /* 0x000fce00078e000f */
.L_x_78:
[----:B------:R-:W-:Y:S05]  /*22f0*/  BSYNC.RECONVERGENT B2 ;  /* 0x0000000000027941 */ /* 0x000fea0003800200 */
.L_x_77:
[----:B------:R-:W-:Y:S04]  /*2300*/  BSSY.RECONVERGENT B2, `(.L_x_79) ;  /* 0x000000e000027945 */ /* 0x000fe80003800200 */
[----:B------:R-:W-:Y:S05]  /*2310*/  @!P0 BRA `(.L_x_80) ;  /* 0x0000000000308947 */ /* 0x000fea0003800000 */
[----:B------:R-:W5:Y:S02]  /*2320*/  LDG.E R14, desc[UR6][R10.64+-0xf8c] ;  /* 0xfff074060a0e7981 */ /* 0x000f64000c1e1900 */
[----:B-----5:R-:W-:-:S13]  /*2330*/  ISETP.NE.AND P0, PT, R14, RZ, PT ;  /* 0x000000ff0e00720c */ /* 0x020fda0003f05270 */
[----:B------:R-:W-:Y:S05]  /*2340*/  @!P0 BRA `(.L_x_80) ;  /* 0x0000000000248947 */ /* 0x000fea0003800000 */
[C---:B------:R-:W-:Y:S01]  /*2350*/  ISETP.GT.AND P0, PT, R13.reuse, R14, PT ;  /* 0x0000000e0d00720c */ /* 0x040fe20003f04270 */
[----:B------:R-:W-:-:S12]  /*2360*/  IMAD R12, R13, 0x4, R0 ;  /* 0x000000040d0c7824 */ /* 0x000fd800078e0200 */
[----:B------:R-:W5:Y:S01]  /*2370*/  @!P0 LDL R7, [R12] ;  /* 0x000000000c078983 */ /* 0x000f620000100800 */
[----:B------:R-:W-:-:S05]  /*2380*/  LEA R14, R14, R0, 0x2 ;  /* 0x000000000e0e7211 */ /* 0x000fca00078e10ff */
[----:B-----5:R0:W-:Y:S04]  /*2390*/  @!P0 STL [R14], R7 ;  /* 0x000000070e008387 */ /* 0x0201e80000100800 */
[----:B------:R0:W-:Y:S04]  /*23a0*/  @!P0 STG.E desc[UR6][R10.64+0x14], R7 ;  /* 0x000014070a008986 */ /* 0x0001e8000c101906 */
[----:B------:R-:W5:Y:S04]  /*23b0*/  @P0 LDL R7, [R14] ;  /* 0x000000000e070983 */ /* 0x000f680000100800 */
[----:B-----5:R0:W-:Y:S04]  /*23c0*/  @P0 STL [R12], R7 ;  /* 0x000000070c000387 */ /* 0x0201e80000100800 */
[----:B------:R0:W-:Y:S02]  /*23d0*/  @P0 STG.E desc[UR6][R10.64+0x14], R7 ;  /* 0x000014070a000986 */ /* 0x0001e4000c101906 */
.L_x_80:
[----:B------:R-:W-:Y:S05]  /*23e0*/  BSYNC.RECONVERGENT B2 ;  /* 0x0000000000027941 */ /* 0x000fea0003800200 */
.L_x_79:
[----:B------:R-:W-:Y:S05]  /*23f0*/  @P1 BRA `(.L_x_74) ;  /* 0x0000000000181947 */ /* 0x000fea0003800000 */
[----:B0-----:R-:W5:Y:S02]  /*2400*/  LDG.E R12, desc[UR6][R10.64+-0xf8c] ;  /* 0xfff074060a0c7981 */ /* 0x001f64000c1e1900 */
[----:B-----5:R-:W-:-:S13]  /*2410*/  ISETP.NE.AND P0, PT, R12, RZ, PT ;  /* 0x000000ff0c00720c */ /* 0x020fda0003f05270 */
[----:B------:R-:W-:-:S05]  /*2420*/  @!P0 IMAD R12, R5, 0x4, R0 ;  /* 0x00000004050c8824 */ /* 0x000fca00078e0200 */
[----:B------:R-:W5:Y:S01]  /*2430*/  @!P0 LDL R7, [R12] ;  /* 0x000000000c078983 */ /* 0x000f620000100800 */
[----:B------:R-:W-:-:S03]  /*2440*/  @!P0 VIADD R5, R5, 0x1 ;  /* 0x0000000105058836 */ /* 0x000fc60000000000 */
[----:B-----5:R0:W-:Y:S04]  /*2450*/  @!P0 STG.E desc[UR6][R10.64+0x14], R7 ;  /* 0x000014070a008986 */ /* 0x0201e8000c101906 */
.L_x_74:
[----:B------:R-:W-:Y:S05]  /*2460*/  BSYNC.RECONVERGENT B1 ;  /* 0x0000000000017941 */ /* 0x000fea0003800200 */
.L_x_73:
[----:B0-----:R-:W5:Y:S01]  /*2470*/  LDG.E R12, desc[UR6][R10.64+0x18] ;  /* 0x000018060a0c7981 */ /* 0x001f62000c1e1900 */
[----:B------:R-:W-:Y:S01]  /*2480*/  BSSY.RECONVERGENT B1, `(.L_x_81) ;  /* 0x000002b000017945 */ /* 0x000fe20003800200 */
[----:B------:R-:W-:Y:S01]  /*2490*/  HFMA2 R13, -RZ, RZ, 0, 0 ;  /* 0x00000000ff0d7431 */ /* 0x000fe200000001ff */
        /* <DEDUP_REMOVED lines=10> */
[----:B------:R-:W-:-:S07]  /*2540*/  @!P2 IMAD.MOV.U32 R13, RZ, RZ, R7 ;  /* 0x000000ffff0da224 */ /* 0x000fce00078e0007 */
.L_x_84:
[----:B------:R-:W-:Y:S05]  /*2550*/  BSYNC.RECONVERGENT B2 ;  /* 0x0000000000027941 */ /* 0x000fea0003800200 */
.L_x_83:
[----:B------:R-:W-:Y:S04]  /*2560*/  BSSY.RECONVERGENT B2, `(.L_x_85) ;  /* 0x0000006000027945 */ /* 0x000fe80003800200 */
[----:B------:R-:W-:Y:S05]  /*2570*/  @P1 BRA `(.L_x_86) ;  /* 0x0000000000101947 */ /* 0x000fea0003800000 */
[----:B-1234-:R-:W2:Y:S02]  /*2580*/  LDG.E R15, desc[UR6][R10.64+-0xf88] ;  /* 0xfff078060a0f7981 */ /* 0x01eea4000c1e1900 */
[----:B--2---:R-:W-:-:S13]  /*2590*/  ISETP.NE.AND P2, PT, R15, RZ, PT ;  /* 0x000000ff0f00720c */ /* 0x004fda0003f45270 */
[----:B------:R1:W-:Y:S01]  /*25a0*/  @P2 STG.E desc[UR6][R10.64+0x18], R15 ;  /* 0x0000180f0a002986 */ /* 0x0003e2000c101906 */
[----:B------:R-:W-:-:S07]  /*25b0*/  @P2 MOV R13, R15 ;  /* 0x0000000f000d2202 */ /* 0x000fce0000000f00 */
.L_x_86:
[----:B------:R-:W-:Y:S05]  /*25c0*/  BSYNC.RECONVERGENT B2 ;  /* 0x0000000000027941 */ /* 0x000fea0003800200 */
.L_x_85:
        /* <DEDUP_REMOVED lines=8> */
[----:B------:R-:W-:-:S05]  /*2650*/  IMAD R14, R14, 0x4, R0 ;  /* 0x000000040e0e7824 */ /* 0x000fca00078e0200 */
[----:B-----5:R0:W-:Y:S04]  /*2660*/  @!P0 STL [R14], R13 ;  /* 0x0000000d0e008387 */ /* 0x0201e80000100800 */
[----:B------:R0:W-:Y:S04]  /*2670*/  @!P0 STG.E desc[UR6][R10.64+0x18], R13 ;  /* 0x0000180d0a008986 */ /* 0x0001e8000c101906 */
[----:B------:R-:W5:Y:S04]  /*2680*/  @P0 LDL R13, [R14] ;  /* 0x000000000e0d0983 */ /* 0x000f680000100800 */
[----:B-----5:R0:W-:Y:S04]  /*2690*/  @P0 STL [R12], R13 ;  /* 0x0000000d0c000387 */ /* 0x0201e80000100800 */
[----:B------:R0:W-:Y:S02]  /*26a0*/  @P0 STG.E desc[UR6][R10.64+0x18], R13 ;  /* 0x0000180d0a000986 */ /* 0x0001e4000c101906 */
.L_x_88:
[----:B------:R-:W-:Y:S05]  /*26b0*/  BSYNC.RECONVERGENT B2 ;  /* 0x0000000000027941 */ /* 0x000fea0003800200 */
.L_x_87:
[----:B------:R-:W-:Y:S05]  /*26c0*/  @P1 BRA `(.L_x_82) ;  /* 0x0000000000181947 */ /* 0x000fea0003800000 */
[----:B0-----:R-:W5:Y:S02]  /*26d0*/  LDG.E R7, desc[UR6][R10.64+-0xf88] ;  /* 0xfff078060a077981 */ /* 0x001f64000c1e1900 */
[----:B-----5:R-:W-:-:S13]  /*26e0*/  ISETP.NE.AND P0, PT, R7, RZ, PT ;  /* 0x000000ff0700720c */ /* 0x020fda0003f05270 */
[----:B------:R-:W-:-:S05]  /*26f0*/  @!P0 LEA R7, R5, R0, 0x2 ;  /* 0x0000000005078211 */ /* 0x000fca00078e10ff */
[----:B------:R-:W5:Y:S01]  /*2700*/  @!P0 LDL R13, [R7] ;  /* 0x00000000070d8983 */ /* 0x000f620000100800 */
[----:B------:R-:W-:-:S03]  /*2710*/  @!P0 VIADD R5, R5, 0x1 ;  /* 0x0000000105058836 */ /* 0x000fc60000000000 */
[----:B-----5:R0:W-:Y:S04]  /*2720*/  @!P0 STG.E desc[UR6][R10.64+0x18], R13 ;  /* 0x0000180d0a008986 */ /* 0x0201e8000c101906 */
.L_x_82:
[----:B------:R-:W-:Y:S05]  /*2730*/  BSYNC.RECONVERGENT B1 ;  /* 0x0000000000017941 */ /* 0x000fea0003800200 */
.L_x_81:
[----:B0-----:R-:W5:Y:S01]  /*2740*/  LDG.E R12, desc[UR6][R10.64+0x1c] ;  /* 0x00001c060a0c7981 */ /* 0x001f62000c1e1900 */
[----:B------:R-:W-:Y:S01]  /*2750*/  BSSY.RECONVERGENT B1, `(.L_x_89) ;  /* 0x000002b000017945 */ /* 0x000fe20003800200 */
[----:B------:R-:W-:Y:S01]  /*2760*/  IMAD.MOV.U32 R7, RZ, RZ, RZ ;  /* 0x000000ffff077224 */ /* 0x000fe200078e00ff */
[----:B-----5:R-:W-:-:S13]  /*2770*/  ISETP.NE.AND P0, PT, R12, RZ, PT ;  /* 0x000000ff0c00720c */ /* 0x020fda0003f05270 */
[----:B------:R-:W-:Y:S05]  /*2780*/  @!P0 BRA `(.L_x_90) ;  /* 0x00000000009c8947 */ /* 0x000fea0003800000 */
[C---:B------:R-:W-:Y:S01]  /*2790*/  ISETP.NE.AND P0, PT, R13.reuse, RZ, PT ;  /* 0x000000ff0d00720c */ /* 0x040fe20003f05270 */
[----:B------:R-:W-:Y:S01]  /*27a0*/  BSSY.RECONVERGENT B2, `(.L_x_91) ;  /* 0x0000008000027945 */ /* 0x000fe20003800200 */
[----:B------:R-:W-:Y:S02]  /*27b0*/  ISETP.NE.AND P1, PT, R13, RZ, PT ;  /* 0x000000ff0d00720c */ /* 0x000fe40003f25270 */
[----:B------:R-:W-:-:S09]  /*27c0*/  MOV R7, R12 ;  /* 0x0000000c00077202 */ /* 0x000fd20000000f00 */
[----:B------:R-:W-:Y:S05]  /*27d0*/  @!P0 BRA `(.L_x_92) ;  /* 0x0000000000108947 */ /* 0x000fea0003800000 */
[----:B------:R-:W5:Y:S02]  /*27e0*/  LDG.E R12, desc[UR6][R10.64+-0xf84] ;  /* 0xfff07c060a0c7981 */ /* 0x000f64000c1e1900 */
[----:B-----5:R-:W-:-:S13]  /*27f0*/  ISETP.NE.AND P2, PT, R12, RZ, PT ;  /* 0x000000ff0c00720c */ /* 0x020fda0003f45270 */
[----:B------:R0:W-:Y:S01]  /*2800*/  @!P2 STG.E desc[UR6][R10.64+0x1c], R13 ;  /* 0x00001c0d0a00a986 */ /* 0x0001e2000c101906 */
[----:B------:R-:W-:-:S07]  /*2810*/  @!P2 IMAD.MOV.U32 R7, RZ, RZ, R13 ;  /* 0x000000ffff07a224 */ /* 0x000fce00078e000d */
.L_x_92:
[----:B------:R-:W-:Y:S05]  /*2820*/  BSYNC.RECONVERGENT B2 ;  /* 0x0000000000027941 */ /* 0x000fea0003800200 */
.L_x_91:
[----:B------:R-:W-:Y:S04]  /*2830*/  BSSY.RECONVERGENT B2, `(.L_x_93) ;  /* 0x0000006000027945 */ /* 0x000fe80003800200 */
[----:B------:R-:W-:Y:S05]  /*2840*/  @P1 BRA `(.L_x_94) ;  /* 0x0000000000101947 */ /* 0x000fea0003800000 */
[----:B-1234-:R-:W2:Y:S02]  /*2850*/  LDG.E R15, desc[UR6][R10.64+-0xf84] ;  /* 0xfff07c060a0f7981 */ /* 0x01eea4000c1e1900 */
[----:B--2---:R-:W-:-:S13]  /*2860*/  ISETP.NE.AND P2, PT, R15, RZ, PT ;  /* 0x000000ff0f00720c */ /* 0x004fda0003f45270 */
[----:B------:R1:W-:Y:S01]  /*2870*/  @P2 STG.E desc[UR6][R10.64+0x1c], R15 ;  /* 0x00001c0f0a002986 */ /* 0x0003e2000c101906 */
[----:B------:R-:W-:-:S07]  /*2880*/  @P2 IMAD.MOV.U32 R7, RZ, RZ, R15 ;  /* 0x000000ffff072224 */ /* 0x000fce00078e000f */
.L_x_94:
[----:B------:R-:W-:Y:S05]  /*2890*/  BSYNC.RECONVERGENT B2 ;  /* 0x0000000000027941 */ /* 0x000fea0003800200 */
.L_x_93:
        /* <DEDUP_REMOVED lines=14> */
.L_x_96:
[----:B------:R-:W-:Y:S05]  /*2980*/  BSYNC.RECONVERGENT B2 ;  /* 0x0000000000027941 */ /* 0x000fea0003800200 */
.L_x_95:
[----:B------:R-:W-:Y:S05]  /*2990*/  @P1 BRA `(.L_x_90) ;  /* 0x0000000000181947 */ /* 0x000fea0003800000 */
[----:B0-----:R-:W5:Y:S02]  /*29a0*/  LDG.E R12, desc[UR6][R10.64+-0xf84] ;  /* 0xfff07c060a0c7981 */ /* 0x001f64000c1e1900 */
[----:B-----5:R-:W-:-:S13]  /*29b0*/  ISETP.NE.AND P0, PT, R12, RZ, PT ;  /* 0x000000ff0c00720c */ /* 0x020fda0003f05270 */
[----:B------:R-:W-:-:S05]  /*29c0*/  @!P0 IMAD R12, R5, 0x4, R0 ;  /* 0x00000004050c8824 */ /* 0x000fca00078e0200 */
[----:B------:R-:W5:Y:S01]  /*29d0*/  @!P0 LDL R7, [R12] ;  /* 0x000000000c078983 */ /* 0x000f620000100800 */
[----:B------:R-:W-:-:S03]  /*29e0*/  @!P0 IADD3 R5, PT, PT, R5, 0x1, RZ ;  /* 0x0000000105058810 */ /* 0x000fc60007ffe0ff */
[----:B-----5:R0:W-:Y:S04]  /*29f0*/  @!P0 STG.E desc[UR6][R10.64+0x1c], R7 ;  /* 0x00001c070a008986 */ /* 0x0201e8000c101906 */
.L_x_90:
[----:B------:R-:W-:Y:S05]  /*2a00*/  BSYNC.RECONVERGENT B1 ;  /* 0x0000000000017941 */ /* 0x000fea0003800200 */
.L_x_89:
        /* <DEDUP_REMOVED lines=14> */
.L_x_100:
[----:B------:R-:W-:Y:S05]  /*2af0*/  BSYNC.RECONVERGENT B2 ;  /* 0x0000000000027941 */ /* 0x000fea0003800200 */
.L_x_99:
[----:B------:R-:W-:Y:S04]  /*2b00*/  BSSY.RECONVERGENT B2, `(.L_x_101) ;  /* 0x0000006000027945 */ /* 0x000fe80003800200 */
[----:B------:R-:W-:Y:S05]  /*2b10*/  @P1 BRA `(.L_x_102) ;  /* 0x0000000000101947 */ /* 0x000fea0003800000 */
[----:B-1234-:R-:W2:Y:S02]  /*2b20*/  LDG.E R15, desc[UR6][R10.64+-0xf80] ;  /* 0xfff080060a0f7981 */ /* 0x01eea4000c1e1900 */
[----:B--2---:R-:W-:-:S13]  /*2b30*/  ISETP.NE.AND P2, PT, R15, RZ, PT ;  /* 0x000000ff0f00720c */ /* 0x004fda0003f45270 */
[----:B------:R1:W-:Y:S01]  /*2b40*/  @P2 STG.E desc[UR6][R10.64+0x20], R15 ;  /* 0x0000200f0a002986 */ /* 0x0003e2000c101906 */
[----:B------:R-:W-:-:S07]  /*2b50*/  @P2 IMAD.MOV.U32 R13, RZ, RZ, R15 ;  /* 0x000000ffff0d2224 */ /* 0x000fce00078e000f */
.L_x_102:
[----:B------:R-:W-:Y:S05]  /*2b60*/  BSYNC.RECONVERGENT B2 ;  /* 0x0000000000027941 */ /* 0x000fea0003800200 */
.L_x_101:
        /* <DEDUP_REMOVED lines=14> */
.L_x_104:
[----:B------:R-:W-:Y:S05]  /*2c50*/  BSYNC.RECONVERGENT B2 ;  /* 0x0000000000027941 */ /* 0x000fea0003800200 */
.L_x_103:
[----:B------:R-:W-:Y:S05]  /*2c60*/  @P1 BRA `(.L_x_98) ;  /* 0x0000000000181947 */ /* 0x000fea0003800000 */
[----:B0-----:R-:W5:Y:S02]  /*2c70*/  LDG.E R7, desc[UR6][R10.64+-0xf80] ;  /* 0xfff080060a077981 */ /* 0x001f64000c1e1900 */
[----:B-----5:R-:W-:-:S13]  /*2c80*/  ISETP.NE.AND P0, PT, R7, RZ, PT ;  /* 0x000000ff0700720c */ /* 0x020fda0003f05270 */
[----:B------:R-:W-:-:S05]  /*2c90*/  @!P0 IMAD R7, R5, 0x4, R0 ;  /* 0x0000000405078824 */ /* 0x000fca00078e0200 */
[----:B------:R-:W5:Y:S01]  /*2ca0*/  @!P0 LDL R13, [R7] ;  /* 0x00000000070d8983 */ /* 0x000f620000100800 */
[----:B------:R-:W-:-:S03]  /*2cb0*/  @!P0 VIADD R5, R5, 0x1 ;  /* 0x0000000105058836 */ /* 0x000fc60000000000 */
[----:B-----5:R0:W-:Y:S04]  /*2cc0*/  @!P0 STG.E desc[UR6][R10.64+0x20], R13 ;  /* 0x0000200d0a008986 */ /* 0x0201e8000c101906 */
.L_x_98:
[----:B------:R-:W-:Y:S05]  /*2cd0*/  BSYNC.RECONVERGENT B1 ;  /* 0x0000000000017941 */ /* 0x000fea0003800200 */
.L_x_97:
[----:B0-----:R-:W5:Y:S02]  /*2ce0*/  LDG.E R7, desc[UR6][R10.64+0x24] ;  /* 0x000024060a077981 */ /* 0x001f64000c1e1900 */
[----:B-----5:R-:W-:-:S13]  /*2cf0*/  ISETP.NE.AND P0, PT, R7, RZ, PT ;  /* 0x000000ff0700720c */ /* 0x020fda0003f05270 */
[----:B------:R-:W-:Y:S05]  /*2d00*/  @!P0 BRA `(.L_x_36) ;  /* 0x00000000008c8947 */ /* 0x000fea0003800000 */
[----:B------:R-:W-:Y:S01]  /*2d10*/  ISETP.NE.AND P0, PT, R13, RZ, PT ;  /* 0x000000ff0d00720c */ /* 0x000fe20003f05270 */
[----:B------:R-:W-:-:S12]  /*2d20*/  BSSY.RELIABLE B1, `(.L_x_105) ;  /* 0x000001d000017945 */ /* 0x000fd80003800100 */
[----:B------:R-:W-:Y:S05]  /*2d30*/  @!P0 BRA `(.L_x_106) ;  /* 0x0000000000548947 */ /* 0x000fea0003800000 */
[----:B------:R-:W5:Y:S01]  /*2d40*/  LDG.E R7, desc[UR6][R10.64+-0xf7c] ;  /* 0xfff084060a077981 */ /* 0x000f62000c1e1900 */
[----:B------:R-:W-:Y:S01]  /*2d50*/  BSSY.RECONVERGENT B2, `(.L_x_107) ;  /* 0x0000010000027945 */ /* 0x000fe20003800200 */
[----:B------:R-:W-:Y:S02]  /*2d60*/  ISETP.NE.AND P1, PT, R13, RZ, PT ;  /* 0x000000ff0d00720c */ /* 0x000fe40003f25270 */
[----:B-----5:R-:W-:-:S13]  /*2d70*/  ISETP.NE.AND P0, PT, R7, RZ, PT ;  /* 0x000000ff0700720c */ /* 0x020fda0003f05270 */
[----:B------:R-:W-:Y:S01]  /*2d80*/  @!P0 MOV R7, RZ ;  /* 0x000000ff00078202 */ /* 0x000fe20000000f00 */
[----:B------:R0:W-:Y:S03]  /*2d90*/  @!P0 STG.E desc[UR6][R10.64+0x24], R13 ;  /* 0x0000240d0a008986 */ /* 0x0001e6000c101906 */
[----:B------:R-:W-:-:S13]  /*2da0*/  ISETP.NE.AND P0, PT, R7, RZ, PT ;  /* 0x000000ff0700720c */ /* 0x000fda0003f05270 */
[----:B0-----:R-:W-:Y:S05]  /*2db0*/  @!P0 BRA `(.L_x_108) ;  /* 0x0000000000248947 */ /* 0x001fea0003800000 */
[C---:B------:R-:W-:Y:S01]  /*2dc0*/  ISETP.GT.AND P0, PT, R13.reuse, R7, PT ;  /* 0x000000070d00720c */ /* 0x040fe20003f04270 */
[----:B------:R-:W-:-:S12]  /*2dd0*/  IMAD R13, R13, 0x4, R0 ;  /* 0x000000040d0d7824 */ /* 0x000fd800078e0200 */
[----:B-1234-:R-:W2:Y:S01]  /*2de0*/  @!P0 LDL R15, [R13] ;  /* 0x000000000d0f8983 */ /* 0x01eea20000100800 */
[----:B------:R-:W-:-:S05]  /*2df0*/  IMAD R12, R7, 0x4, R0 ;  /* 0x00000004070c7824 */ /* 0x000fca00078e0200 */
[----:B--2---:R0:W-:Y:S04]  /*2e00*/  @!P0 STL [R12], R15 ;  /* 0x0000000f0c008387 */ /* 0x0041e80000100800 */
[----:B------:R-:W2:Y:S04]  /*2e10*/  @P0 LDL R14, [R12] ;  /* 0x000000000c0e0983 */ /* 0x000ea80000100800 */
[----:B------:R0:W-:Y:S04]  /*2e20*/  @!P0 STG.E desc[UR6][R10.64+0x24], R15 ;  /* 0x0000240f0a008986 */ /* 0x0001e8000c101906 */
[----:B--2---:R0:W-:Y:S04]  /*2e30*/  @P0 STL [R13], R14 ;  /* 0x0000000e0d000387 */ /* 0x0041e80000100800 */
[----:B------:R0:W-:Y:S02]  /*2e40*/  @P0 STG.E desc[UR6][R10.64+0x24], R14 ;  /* 0x0000240e0a000986 */ /* 0x0001e4000c101906 */
.L_x_108:
[----:B------:R-:W-:Y:S05]  /*2e50*/  BSYNC.RECONVERGENT B2 ;  /* 0x0000000000027941 */ /* 0x000fea0003800200 */
.L_x_107:
[----:B------:R-:W-:Y:S05]  /*2e60*/  @P1 BREAK.RELIABLE B1 ;  /* 0x0000000000011942 */ /* 0x000fea0003800100 */
[----:B------:R-:W-:Y:S05]  /*2e70*/  @P1 BRA `(.L_x_36) ;  /* 0x0000000000301947 */ /* 0x000fea0003800000 */
[----:B------:R-:W-:Y:S05]  /*2e80*/  BRA `(.L_x_109) ;  /* 0x00000000000c7947 */ /* 0x000fea0003800000 */
.L_x_106:
[----:B------:R-:W5:Y:S02]  /*2e90*/  LDG.E R7, desc[UR6][R10.64+-0xf7c] ;  /* 0xfff084060a077981 */ /* 0x000f64000c1e1900 */
[----:B-----5:R-:W-:-:S13]  /*2ea0*/  ISETP.NE.AND P0, PT, R7, RZ, PT ;  /* 0x000000ff0700720c */ /* 0x020fda0003f05270 */
[----:B------:R0:W-:Y:S02]  /*2eb0*/  @P0 STG.E desc[UR6][R10.64+0x24], R7 ;  /* 0x000024070a000986 */ /* 0x0001e4000c101906 */
.L_x_109:
[----:B------:R-:W-:-:S13]  /*2ec0*/  ISETP.NE.AND P0, PT, R7, RZ, PT ;  /* 0x000000ff0700720c */ /* 0x000fda0003f05270 */
[----:B------:R-:W-:Y:S05]  /*2ed0*/  @P0 BREAK.RELIABLE B1 ;  /* 0x0000000000010942 */ /* 0x000fea0003800100 */
[----:B------:R-:W-:Y:S05]  /*2ee0*/  @P0 BRA `(.L_x_36) ;  /* 0x0000000000140947 */ /* 0x000fea0003800000 */
[----:B------:R-:W-:Y:S05]  /*2ef0*/  BSYNC.RELIABLE B1 ;  /* 0x0000000000017941 */ /* 0x000fea0003800100 */
.L_x_105:
[----:B0-----:R-:W-:-:S06]  /*2f00*/  LEA R7, R5, R0, 0x2 ;  /* 0x0000000005077211 */ /* 0x001fcc00078e10ff */
[----:B------:R-:W5:Y:S01]  /*2f10*/  LDL R7, [R7] ;  /* 0x0000000007077983 */ /* 0x000f620000100800 */
[----:B------:R-:W-:-:S03]  /*2f20*/  VIADD R5, R5, 0x1 ;  /* 0x0000000105057836 */ /* 0x000fc60000000000 */
[----:B-----5:R0:W-:Y:S04]  /*2f30*/  STG.E desc[UR6][R10.64+0x24], R7 ;  /* 0x000024070a007986 */ /* 0x0201e8000c101906 */
.L_x_36:
[----:B------:R-:W-:Y:S05]  /*2f40*/  BSYNC.RECONVERGENT B0 ;  /* 0x0000000000007941 */ /* 0x000fea0003800200 */
.L_x_0:
[----:B------:R-:W-:Y:S05]  /*2f50*/  WARPSYNC.ALL ;  /* 0x0000000000007948 */ /* 0x000fea0003800000 */
[----:B------:R-:W-:Y:S01]  /*2f60*/  VIADD R6, R6, 0x3e8 ;  /* 0x000003e806067836 */ /* 0x000fe20000000000 */
[----:B------:R-:W-:Y:S06]  /*2f70*/  BRA.U UP1, `(.L_x_110) ;  /* 0xffffffd501987547 */ /* 0x000fec000b83ffff */
[----:B------:R-:W-:-:S05]  /*2f80*/  IMAD.WIDE R4, R4, 0x4, R8 ;  /* 0x0000000404047825 */ /* 0x000fca00078e0208 */
[----:B------:R-:W5:Y:S04]  /*2f90*/  LDG.E R3, desc[UR6][R4.64] ;  /* 0x0000000604037981 */ /* 0x000f68000c1e1900 */
[----:B0-23--:R-:W2:Y:S04]  /*2fa0*/  LDG.E R7, desc[UR6][R4.64+0x4] ;  /* 0x0000040604077981 */ /* 0x00dea8000c1e1900 */
[----:B------:R-:W3:Y:S04]  /*2fb0*/  LDG.E R9, desc[UR6][R4.64+0x8] ;  /* 0x0000080604097981 */ /* 0x000ee8000c1e1900 */
[----:B-1--4-:R-:W4:Y:S04]  /*2fc0*/  LDG.E R11, desc[UR6][R4.64+0xc] ;  /* 0x00000c06040b7981 */ /* 0x012f28000c1e1900 */
[----:B------:R-:W4:Y:S04]  /*2fd0*/  LDG.E R13, desc[UR6][R4.64+0x10] ;  /* 0x00001006040d7981 */ /* 0x000f28000c1e1900 */
[----:B------:R-:W4:Y:S04]  /*2fe0*/  LDG.E R17, desc[UR6][R4.64+0x1c] ;  /* 0x00001c0604117981 */ /* 0x000f28000c1e1900 */
[----:B------:R-:W4:Y:S04]  /*2ff0*/  LDG.E R15, desc[UR6][R4.64+0x14] ;  /* 0x00001406040f7981 */ /* 0x000f28000c1e1900 */
[----:B------:R-:W4:Y:S04]  /*3000*/  LDG.E R19, desc[UR6][R4.64+0x20] ;  /* 0x0000200604137981 */ /* 0x000f28000c1e1900 */
[----:B------:R-:W4:Y:S01]  /*3010*/  LDG.E R27, desc[UR6][R4.64+0xfa8] ;  /* 0x000fa806041b7981 */ /* 0x000f22000c1e1900 */
[----:B-----5:R-:W-:-:S03]  /*3020*/  LEA R2, R3, R0, 0x2 ;  /* 0x0000000003027211 */ /* 0x020fc600078e10ff */
[----:B------:R-:W5:Y:S01]  /*3030*/  LDG.E R3, desc[UR6][R4.64+0x18] ;  /* 0x0000180604037981 */ /* 0x000f62000c1e1900 */
[----:B--2---:R-:W-:-:S03]  /*3040*/  IMAD R7, R7, 0x4, R0 ;  /* 0x0000000407077824 */ /* 0x004fc600078e0200 */
[----:B------:R-:W2:Y:S01]  /*3050*/  LDL R2, [R2] ;  /* 0x0000000002027983 */ /* 0x000ea20000100800 */
[----:B---3--:R-:W-:-:S03]  /*3060*/  IMAD R23, R9, 0x4, R0 ;  /* 0x0000000409177824 */ /* 0x008fc600078e0200 */
[----:B------:R-:W3:Y:S04]  /*3070*/  LDL R21, [R7] ;  /* 0x0000000007157983 */ /* 0x000ee80000100800 */
[----:B------:R-:W3:Y:S04]  /*3080*/  LDL R23, [R23] ;  /* 0x0000000017177983 */ /* 0x000ee80000100800 */
[----:B------:R-:W3:Y:S01]  /*3090*/  LDG.E R9, desc[UR6][R4.64+0x24] ;  /* 0x0000240604097981 */ /* 0x000ee2000c1e1900 */
[----:B----4-:R-:W-:Y:S01]  /*30a0*/  LEA R28, R11, R0, 0x2 ;  /* 0x000000000b1c7211 */ /* 0x010fe200078e10ff */
[----:B------:R-:W-:-:S02]  /*30b0*/  IMAD R24, R13, 0x4, R0 ;  /* 0x000000040d187824 */ /* 0x000fc400078e0200 */
[----:B------:R-:W4:Y:S04]  /*30c0*/  LDG.E R13, desc[UR6][R4.64+0xfa4] ;  /* 0x000fa406040d7981 */ /* 0x000f28000c1e1900 */
[----:B------:R-:W4:Y:S01]  /*30d0*/  LDL R28, [R28] ;  /* 0x000000001c1c7983 */ /* 0x000f220000100800 */
[----:B------:R-:W-:-:S03]  /*30e0*/  IMAD R8, R17, 0x4, R0 ;  /* 0x0000000411087824 */ /* 0x000fc600078e0200 */
[----:B------:R-:W4:Y:S01]  /*30f0*/  LDG.E R11, desc[UR6][R4.64+0xfa0] ;  /* 0x000fa006040b7981 */ /* 0x000f22000c1e1900 */
[--C-:B------:R-:W-:Y:S02]  /*3100*/  IMAD R15, R15, 0x4, R0.reuse ;  /* 0x000000040f0f7824 */ /* 0x100fe400078e0200 */
[--C-:B------:R-:W-:Y:S01]  /*3110*/  IMAD R17, R19, 0x4, R0.reuse ;  /* 0x0000000413117824 */ /* 0x100fe200078e0200 */
[----:B------:R-:W4:Y:S04]  /*3120*/  LDG.E R7, desc[UR6][R4.64+0xfac] ;  /* 0x000fac0604077981 */ /* 0x000f28000c1e1900 */
[----:B------:R-:W4:Y:S04]  /*3130*/  LDL R24, [R24] ;  /* 0x0000000018187983 */ /* 0x000f280000100800 */
[----:B------:R-:W4:Y:S04]  /*3140*/  LDL R16, [R15] ;  /* 0x000000000f107983 */ /* 0x000f280000100800 */
[----:B------:R-:W4:Y:S04]  /*3150*/  LDL R17, [R17] ;  /* 0x0000000011117983 */ /* 0x000f280000100800 */
[----:B------:R-:W4:Y:S01]  /*3160*/  LDL R15, [R8] ;  /* 0x00000000080f7983 */ /* 0x000f220000100800 */
[----:B-----5:R-:W-:-:S03]  /*3170*/  IMAD R29, R3, 0x4, R0 ;  /* 0x00000004031d7824 */ /* 0x020fc600078e0200 */
[----:B------:R-:W5:Y:S01]  /*3180*/  LDG.E R3, desc[UR6][R4.64+0xfb0] ;  /* 0x000fb00604037981 */ /* 0x000f62000c1e1900 */
[----:B--2---:R-:W-:-:S03]  /*3190*/  LEA R25, R2, R0, 0x2 ;  /* 0x0000000002197211 */ /* 0x004fc600078e10ff */
[----:B------:R-:W2:Y:S01]  /*31a0*/  LDL R29, [R29] ;  /* 0x000000001d1d7983 */ /* 0x000ea20000100800 */
[----:B---3--:R-:W-:-:S03]  /*31b0*/  IMAD R6, R21, 0x4, R0 ;  /* 0x0000000415067824 */ /* 0x008fc600078e0200 */
[----:B------:R-:W3:Y:S04]  /*31c0*/  LDL R25, [R25] ;  /* 0x0000000019197983 */ /* 0x000ee80000100800 */
[----:B------:R-:W3:Y:S01]  /*31d0*/  LDL R6, [R6] ;  /* 0x0000000006067983 */ /* 0x000ee20000100800 */
[-C--:B------:R-:W-:Y:S01]  /*31e0*/  LEA R12, R23, R0.reuse, 0x2 ;  /* 0x00000000170c7211 */ /* 0x080fe200078e10ff */
[--C-:B------:R-:W-:Y:S02]  /*31f0*/  IMAD R19, R9, 0x4, R0.reuse ;  /* 0x0000000409137824 */ /* 0x100fe400078e0200 */
[----:B------:R-:W3:Y:S04]  /*3200*/  LDG.E R9, desc[UR6][R4.64+0xfb4] ;  /* 0x000fb40604097981 */ /* 0x000ee8000c1e1900 */
[----:B------:R-:W3:Y:S01]  /*3210*/  LDL R12, [R12] ;  /* 0x000000000c0c7983 */ /* 0x000ee20000100800 */
[----:B----4-:R-:W-:Y:S01]  /*3220*/  IMAD R26, R13, 0x4, R0 ;  /* 0x000000040d1a7824 */ /* 0x010fe200078e0200 */
[----:B------:R-:W-:-:S02]  /*3230*/  LEA R14, R28, R0, 0x2 ;  /* 0x000000001c0e7211 */ /* 0x000fc400078e10ff */
[----:B------:R-:W4:Y:S01]  /*3240*/  LDG.E R13, desc[UR6][R4.64+0xfbc] ;  /* 0x000fbc06040d7981 */ /* 0x000f22000c1e1900 */
[----:B------:R-:W-:-:S03]  /*3250*/  LEA R20, R11, R0, 0x2 ;  /* 0x000000000b147211 */ /* 0x000fc600078e10ff */
[----:B------:R-:W4:Y:S01]  /*3260*/  LDL R26, [R26] ;  /* 0x000000001a1a7983 */ /* 0x000f220000100800 */
[----:B------:R-:W-:-:S03]  /*3270*/  IMAD R7, R7, 0x4, R0 ;  /* 0x0000000407077824 */ /* 0x000fc600078e0200 */
[----:B------:R-:W-:Y:S01]  /*3280*/  STG.E desc[UR6][R4.64+0x8], R23 ;  /* 0x0000081704007986 */ /* 0x000fe2000c101906 */
[----:B------:R-:W-:-:S03]  /*3290*/  IMAD R10, R24, 0x4, R0 ;  /* 0x00000004180a7824 */ /* 0x000fc600078e0200 */
[----:B------:R-:W4:Y:S04]  /*32a0*/  LDL R14, [R14] ;  /* 0x000000000e0e7983 */ /* 0x000f280000100800 */
[----:B------:R-:W4:Y:S01]  /*32b0*/  LDL R20, [R20] ;  /* 0x0000000014147983 */ /* 0x000f220000100800 */
[----:B------:R-:W-:-:S03]  /*32c0*/  IMAD R18, R16, 0x4, R0 ;  /* 0x0000000410127824 */ /* 0x000fc600078e0200 */
[----:B------:R-:W4:Y:S04]  /*32d0*/  LDL R19, [R19] ;  /* 0x0000000013137983 */ /* 0x000f280000100800 */
[----:B------:R0:W-:Y:S04]  /*32e0*/  STG.E desc[UR6][R4.64+0x4], R21 ;  /* 0x0000041504007986 */ /* 0x0001e8000c101906 */
[----:B------:R-:W4:Y:S04]  /*32f0*/  LDG.E R11, desc[UR6][R4.64+0xfb8] ;  /* 0x000fb806040b7981 */ /* 0x000f28000c1e1900 */
[----:B------:R1:W4:Y:S04]  /*3300*/  LDL R8, [R10] ;  /* 0x000000000a087983 */ /* 0x0003280000100800 */
[----:B0-----:R-:W4:Y:S01]  /*3310*/  LDL R21, [R7] ;  /* 0x0000000007157983 */ /* 0x001f220000100800 */
[----:B-1----:R-:W-:-:S03]  /*3320*/  IMAD R10, R27, 0x4, R0 ;  /* 0x000000041b0a7824 */ /* 0x002fc600078e0200 */
[----:B------:R0:W-:Y:S04]  /*3330*/  STG.E desc[UR6][R4.64], R2 ;  /* 0x0000000204007986 */ /* 0x0001e8000c101906 */
[----:B------:R-:W4:Y:S04]  /*3340*/  LDG.E R7, desc[UR6][R4.64+0xfc4] ;  /* 0x000fc40604077981 */ /* 0x000f28000c1e1900 */
[----:B------:R-:W4:Y:S01]  /*3350*/  LDL R18, [R18] ;  /* 0x0000000012127983 */ /* 0x000f220000100800 */
[----:B0-----:R-:W-:-:S03]  /*3360*/  IMAD R2, R15, 0x4, R0 ;  /* 0x000000040f027824 */ /* 0x001fc600078e0200 */
[----:B------:R-:W4:Y:S04]  /*3370*/  LDL R10, [R10] ;  /* 0x000000000a0a7983 */ /* 0x000f280000100800 */
[----:B------:R-:W4:Y:S01]  /*3380*/  LDL R2, [R2] ;  /* 0x0000000002027983 */ /* 0x000f220000100800 */
[----:B-----5:R-:W-:-:S05]  /*3390*/  IMAD R3, R3, 0x4, R0 ;  /* 0x0000000403037824 */ /* 0x020fca00078e0200 */
[----:B------:R-:W5:Y:S01]  /*33a0*/  LDL R23, [R3] ;  /* 0x0000000003177983 */ /* 0x000f620000100800 */
[----:B--2---:R-:W-:-:S03]  /*33b0*/  LEA R22, R29, R0, 0x2 ;  /* 0x000000001d167211 */ /* 0x004fc600078e10ff */
[----:B---3--:R0:W-:Y:S04]  /*33c0*/  STG.E desc[UR6][R4.64+0x4], R6 ;  /* 0x0000040604007986 */ /* 0x0081e8000c101906 */
[----:B------:R-:W2:Y:S04]  /*33d0*/  LDG.E R3, desc[UR6][R4.64+0x1f40] ;  /* 0x001f400604037981 */ /* 0x000ea8000c1e1900 */
[----:B------:R4:W3:Y:S01]  /*33e0*/  LDL R27, [R22] ;  /* 0x00000000161b7983 */ /* 0x0008e20000100800 */
[----:B0-----:R-:W-:-:S03]  /*33f0*/  LEA R6, R17, R0, 0x2 ;  /* 0x0000000011067211 */ /* 0x001fc600078e10ff */
[----:B------:R0:W-:Y:S04]  /*3400*/  STG.E desc[UR6][R4.64], R25 ;  /* 0x0000001904007986 */ /* 0x0001e8000c101906 */
[----:B------:R-:W5:Y:S04]  /*3410*/  LDL R6, [R6] ;  /* 0x0000000006067983 */ /* 0x000f680000100800 */
[----:B0-----:R-:W5:Y:S04]  /*3420*/  LDG.E R25, desc[UR6][R4.64+0xfc0] ;  /* 0x000fc00604197981 */ /* 0x001f68000c1e1900 */
[----:B------:R0:W-:Y:S02]  /*3430*/  STG.E desc[UR6][R4.64+0x8], R12 ;  /* 0x0000080c04007986 */ /* 0x0001e4000c101906 */
[----:B0-----:R-:W-:-:S02]  /*3440*/  IMAD R12, R9, 0x4, R0 ;  /* 0x00000004090c7824 */ /* 0x001fc400078e0200 */
[----:B------:R-:W5:Y:S04]  /*3450*/  LDG.E R9, desc[UR6][R4.64+0x1f44] ;  /* 0x001f440604097981 */ /* 0x000f68000c1e1900 */
[----:B------:R0:W-:Y:S01]  /*3460*/  STG.E desc[UR6][R4.64+0x10], R24 ;  /* 0x0000101804007986 */ /* 0x0001e2000c101906 */
[----:B----4-:R-:W-:-:S03]  /*3470*/  LEA R22, R19, R0, 0x2 ;  /* 0x0000000013167211 */ /* 0x010fc600078e10ff */
[----:B------:R1:W-:Y:S04]  /*3480*/  STG.E desc[UR6][R4.64+0xc], R28 ;  /* 0x00000c1c04007986 */ /* 0x0003e8000c101906 */
[----:B------:R4:W-:Y:S01]  /*3490*/  STG.E desc[UR6][R4.64+0xc], R14 ;  /* 0x00000c0e04007986 */ /* 0x0009e2000c101906 */
[----:B0-----:R-:W-:-:S03]  /*34a0*/  IMAD R24, R13, 0x4, R0 ;  /* 0x000000040d187824 */ /* 0x001fc600078e0200 */
[----:B------:R0:W-:Y:S01]  /*34b0*/  STG.E desc[UR6][R4.64+0x14], R16 ;  /* 0x0000141004007986 */ /* 0x0001e2000c101906 */
[--C-:B------:R-:W-:Y:S02]  /*34c0*/  IMAD R13, R26, 0x4, R0.reuse ;  /* 0x000000041a0d7824 */ /* 0x100fe400078e0200 */
[--C-:B-1----:R-:W-:Y:S01]  /*34d0*/  IMAD R28, R11, 0x4, R0.reuse ;  /* 0x000000040b1c7824 */ /* 0x102fe200078e0200 */
[----:B------:R-:W-:Y:S01]  /*34e0*/  STG.E desc[UR6][R4.64+0x20], R17 ;  /* 0x0000201104007986 */ /* 0x000fe2000c101906 */
[----:B----4-:R-:W-:Y:S01]  /*34f0*/  LEA R14, R20, R0, 0x2 ;  /* 0x00000000140e7211 */ /* 0x010fe200078e10ff */
[--C-:B------:R-:W-:Y:S02]  /*3500*/  IMAD R7, R7, 0x4, R0.reuse ;  /* 0x0000000407077824 */ /* 0x100fe400078e0200 */
[----:B------:R-:W4:Y:S04]  /*3510*/  LDL R22, [R22] ;  /* 0x0000000016167983 */ /* 0x000f280000100800 */
[----:B0-----:R-:W4:Y:S04]  /*3520*/  LDL R16, [R13] ;  /* 0x000000000d107983 */ /* 0x001f280000100800 */
[----:B------:R-:W4:Y:S04]  /*3530*/  LDL R14, [R14] ;  /* 0x000000000e0e7983 */ /* 0x000f280000100800 */
[----:B------:R-:W4:Y:S04]  /*3540*/  LDG.E R13, desc[UR6][R4.64+0x1f4c] ;  /* 0x001f4c06040d7981 */ /* 0x000f28000c1e1900 */
[----:B------:R-:W4:Y:S04]  /*3550*/  LDG.E R11, desc[UR6][R4.64+0x1f48] ;  /* 0x001f4806040b7981 */ /* 0x000f28000c1e1900 */
[----:B------:R0:W-:Y:S04]  /*3560*/  STG.E desc[UR6][R4.64+0x18], R29 ;  /* 0x0000181d04007986 */ /* 0x0001e8000c101906 */
[----:B------:R1:W-:Y:S04]  /*3570*/  STG.E desc[UR6][R4.64+0x1c], R15 ;  /* 0x00001c0f04007986 */ /* 0x0003e8000c101906 */
[----:B------:R-:W4:Y:S01]  /*3580*/  LDL R28, [R28] ;  /* 0x000000001c1c7983 */ /* 0x000f220000100800 */
[----:B0-----:R-:W-:-:S03]  /*3590*/  IMAD R29, R21, 0x4, R0 ;  /* 0x00000004151d7824 */ /* 0x001fc600078e0200 */
[----:B------:R0:W-:Y:S04]  /*35a0*/  STG.E desc[UR6][R4.64+0x10], R8 ;  /* 0x0000100804007986 */ /* 0x0001e8000c101906 */
[----:B-1----:R-:W4:Y:S04]  /*35b0*/  LDL R15, [R7] ;  /* 0x00000000070f7983 */ /* 0x002f280000100800 */
[----:B------:R1:W-:Y:S04]  /*35c0*/  STG.E desc[UR6][R4.64+0x14], R18 ;  /* 0x0000141204007986 */ /* 0x0003e8000c101906 */
[----:B------:R-:W4:Y:S04]  /*35d0*/  LDG.E R7, desc[UR6][R4.64+0x1f54] ;  /* 0x001f540604077981 */ /* 0x000f28000c1e1900 */
[----:B------:R-:W4:Y:S04]  /*35e0*/  LDL R12, [R12] ;  /* 0x000000000c0c7983 */ /* 0x000f280000100800 */
[----:B0-----:R0:W4:Y:S01]  /*35f0*/  LDL R8, [R24] ;  /* 0x0000000018087983 */ /* 0x0011220000100800 */
[----:B-1----:R-:W-:-:S03]  /*3600*/  LEA R18, R10, R0, 0x2 ;  /* 0x000000000a127211 */ /* 0x002fc600078e10ff */
[----:B------:R-:W4:Y:S04]  /*3610*/  LDL R29, [R29] ;  /* 0x000000001d1d7983 */ /* 0x000f280000100800 */
[----:B------:R-:W-:Y:S04]  /*3620*/  STG.E desc[UR6][R4.64+0x1c], R2 ;  /* 0x00001c0204007986 */ /* 0x000fe8000c101906 */
[----:B------:R-:W-:Y:S01]  /*3630*/  STG.E desc[UR6][R4.64+0x24], R19 ;  /* 0x0000241304007986 */ /* 0x000fe2000c101906 */
[----:B--2---:R-:W-:-:S05]  /*3640*/  IMAD R3, R3, 0x4, R0 ;  /* 0x0000000403037824 */ /* 0x004fca00078e0200 */
[----:B------:R-:W2:Y:S04]  /*3650*/  LDL R17, [R3] ;  /* 0x0000000003117983 */ /* 0x000ea80000100800 */
[----:B---3--:R1:W-:Y:S04]  /*3660*/  STG.E desc[UR6][R4.64+0x18], R27 ;  /* 0x0000181b04007986 */ /* 0x0083e8000c101906 */
[----:B------:R-:W3:Y:S04]  /*3670*/  LDG.E R3, desc[UR6][R4.64+0x1f58] ;  /* 0x001f580604037981 */ /* 0x000ee8000c1e1900 */
[----:B-----5:R5:W-:Y:S04]  /*3680*/  STG.E desc[UR6][R4.64+0x20], R6 ;  /* 0x0000200604007986 */ /* 0x020be8000c101906 */
[----:B-1----:R-:W2:Y:S01]  /*3690*/  LDG.E R27, desc[UR6][R4.64+0x1f50] ;  /* 0x001f5006041b7981 */ /* 0x002ea2000c1e1900 */
[----:B0-----:R-:W-:-:S03]  /*36a0*/  IMAD R24, R25, 0x4, R0 ;  /* 0x0000000419187824 */ /* 0x001fc600078e0200 */
[----:B------:R-:W2:Y:S01]  /*36b0*/  LDL R25, [R18] ;  /* 0x0000000012197983 */ /* 0x000ea20000100800 */
[----:B-----5:R-:W-:-:S03]  /*36c0*/  LEA R6, R23, R0, 0x2 ;  /* 0x0000000017067211 */ /* 0x020fc600078e10ff */
[----:B------:R0:W5:Y:S04]  /*36d0*/  LDL R2, [R24] ;  /* 0x0000000018027983 */ /* 0x0001680000100800 */
[----:B------:R1:W5:Y:S01]  /*36e0*/  LDL R18, [R6] ;  /* 0x0000000006127983 */ /* 0x0003620000100800 */
[----:B------:R-:W-:-:S03]  /*36f0*/  IMAD R19, R9, 0x4, R0 ;  /* 0x0000000409137824 */ /* 0x000fc600078e0200 */
[----:B------:R-:W5:Y:S04]  /*3700*/  LDG.E R9, desc[UR6][R4.64+0x1f5c] ;  /* 0x001f5c0604097981 */ /* 0x000f68000c1e1900 */
[----:B------:R-:W-:Y:S04]  /*3710*/  STG.E desc[UR6][R4.64+0xfa0], R20 ;  /* 0x000fa01404007986 */ /* 0x000fe8000c101906 */
[----:B------:R-:W-:Y:S04]  /*3720*/  STG.E desc[UR6][R4.64+0xfa4], R26 ;  /* 0x000fa41a04007986 */ /* 0x000fe8000c101906 */
[----:B------:R-:W-:Y:S04]  /*3730*/  STG.E desc[UR6][R4.64+0xfb0], R23 ;  /* 0x000fb01704007986 */ /* 0x000fe8000c101906 */
[----:B------:R-:W-:Y:S04]  /*3740*/  STG.E desc[UR6][R4.64+0xfac], R21 ;  /* 0x000fac1504007986 */ /* 0x000fe8000c101906 */
[----:B------:R-:W5:Y:S04]  /*3750*/  LDL R19, [R19] ;  /* 0x0000000013137983 */ /* 0x000f680000100800 */
[----:B----4-:R-:W-:Y:S04]  /*3760*/  STG.E desc[UR6][R4.64+0x24], R22 ;  /* 0x0000241604007986 */ /* 0x010fe8000c101906 */
[----:B------:R4:W-:Y:S01]  /*3770*/  STG.E desc[UR6][R4.64+0xfa0], R14 ;  /* 0x000fa00e04007986 */ /* 0x0009e2000c101906 */
[----:B------:R-:W-:-:S02]  /*3780*/  IMAD R13, R13, 0x4, R0 ;  /* 0x000000040d0d7824 */ /* 0x000fc400078e0200 */
[----:B0-----:R-:W-:Y:S01]  /*3790*/  IMAD R24, R11, 0x4, R0 ;  /* 0x000000040b187824 */ /* 0x001fe200078e0200 */
[----:B------:R-:W-:Y:S04]  /*37a0*/  STG.E desc[UR6][R4.64+0xfa4], R16 ;  /* 0x000fa41004007986 */ /* 0x000fe8000c101906 */
[----:B----4-:R-:W4:Y:S04]  /*37b0*/  LDL R14, [R13] ;  /* 0x000000000d0e7983 */ /* 0x010f280000100800 */
[----:B------:R-:W4:Y:S01]  /*37c0*/  LDL R24, [R24] ;  /* 0x0000000018187983 */ /* 0x000f220000100800 */
[----:B------:R-:W-:-:S03]  /*37d0*/  LEA R22, R28, R0, 0x2 ;  /* 0x000000001c167211 */ /* 0x000fc600078e10ff */
[----:B------:R-:W4:Y:S04]  /*37e0*/  LDG.E R13, desc[UR6][R4.64+0x1f64] ;  /* 0x001f6406040d7981 */ /* 0x000f28000c1e1900 */
[----:B------:R-:W4:Y:S04]  /*37f0*/  LDG.E R11, desc[UR6][R4.64+0x1f60] ;  /* 0x001f6006040b7981 */ /* 0x000f28000c1e1900 */
[----:B------:R-:W4:Y:S01]  /*3800*/  LDL R22, [R22] ;  /* 0x0000000016167983 */ /* 0x000f220000100800 */
[----:B------:R-:W-:Y:S01]  /*3810*/  IMAD R7, R7, 0x4, R0 ;  /* 0x0000000407077824 */ /* 0x000fe200078e0200 */
[----:B-1----:R-:W-:-:S04]  /*3820*/  LEA R6, R12, R0, 0x2 ;  /* 0x000000000c067211 */ /* 0x002fc800078e10ff */
[----:B------:R-:W4:Y:S01]  /*3830*/  LDL R21, [R7] ;  /* 0x0000000007157983 */ /* 0x000f220000100800 */
[----:B------:R-:W-:-:S03]  /*3840*/  IMAD R20, R8, 0x4, R0 ;  /* 0x0000000408147824 */ /* 0x000fc600078e0200 */
[----:B------:R0:W-:Y:S04]  /*3850*/  STG.E desc[UR6][R4.64+0xfa8], R10 ;  /* 0x000fa80a04007986 */ /* 0x0001e8000c101906 */
[----:B------:R1:W-:Y:S04]  /*3860*/  STG.E desc[UR6][R4.64+0xfac], R29 ;  /* 0x000fac1d04007986 */ /* 0x0003e8000c101906 */
[----:B------:R-:W4:Y:S04]  /*3870*/  LDG.E R7, desc[UR6][R4.64+0x2ee4] ;  /* 0x002ee40604077981 */ /* 0x000f28000c1e1900 */
[----:B------:R-:W4:Y:S04]  /*3880*/  LDL R6, [R6] ;  /* 0x0000000006067983 */ /* 0x000f280000100800 */
[----:B------:R-:W4:Y:S01]  /*3890*/  LDL R20, [R20] ;  /* 0x0000000014147983 */ /* 0x000f220000100800 */
[----:B0-----:R-:W-:-:S06]  /*38a0*/  IMAD R10, R15, 0x4, R0 ;  /* 0x000000040f0a7824 */ /* 0x001fcc00078e0200 */
[----:B------:R-:W4:Y:S01]  /*38b0*/  LDL R10, [R10] ;  /* 0x000000000a0a7983 */ /* 0x000f220000100800 */
[----:B---3--:R-:W-:-:S05]  /*38c0*/  IMAD R3, R3, 0x4, R0 ;  /* 0x0000000403037824 */ /* 0x008fca00078e0200 */
[----:B------:R-:W3:Y:S01]  /*38d0*/  LDL R23, [R3] ;  /* 0x0000000003177983 */ /* 0x000ee20000100800 */
[----:B--2---:R-:W-:-:S03]  /*38e0*/  IMAD R26, R27, 0x4, R0 ;  /* 0x000000041b1a7824 */ /* 0x004fc600078e0200 */
[----:B------:R-:W2:Y:S04]  /*38f0*/  LDG.E R3, desc[UR6][R4.64+0x2ee8] ;  /* 0x002ee80604037981 */ /* 0x000ea8000c1e1900 */
[----:B-1----:R-:W3:Y:S01]  /*3900*/  LDL R29, [R26] ;  /* 0x000000001a1d7983 */ /* 0x002ee20000100800 */
[----:B-----5:R-:W-:-:S03]  /*3910*/  LEA R16, R2, R0, 0x2 ;  /* 0x0000000002107211 */ /* 0x020fc600078e10ff */
[----:B------:R0:W-:Y:S04]  /*3920*/  STG.E desc[UR6][R4.64+0xfb0], R18 ;  /* 0x000fb01204007986 */ /* 0x0001e8000c101906 */
[----:B------:R1:W-:Y:S04]  /*3930*/  STG.E desc[UR6][R4.64+0xfa8], R25 ;  /* 0x000fa81904007986 */ /* 0x0003e8000c101906 */
[----:B------:R-:W5:Y:S01]  /*3940*/  LDL R27, [R16] ;  /* 0x00000000101b7983 */ /* 0x000f620000100800 */
[----:B0-----:R-:W-:-:S03]  /*3950*/  LEA R18, R17, R0, 0x2 ;  /* 0x0000000011127211 */ /* 0x001fc600078e10ff */
[----:B-1----:R-:W5:Y:S04]  /*3960*/  LDG.E R25, desc[UR6][R4.64+0x2ee0] ;  /* 0x002ee00604197981 */ /* 0x002f68000c1e1900 */
[----:B------:R0:W5:Y:S01]  /*3970*/  LDL R16, [R18] ;  /* 0x0000000012107983 */ /* 0x0001620000100800 */
[----:B------:R-:W-:-:S05]  /*3980*/  IMAD R9, R9, 0x4, R0 ;  /* 0x0000000409097824 */ /* 0x000fca00078e0200 */
[----:B------:R-:W5:Y:S04]  /*3990*/  LDL R26, [R9] ;  /* 0x00000000091a7983 */ /* 0x000f680000100800 */
[----:B------:R-:W5:Y:S04]  /*39a0*/  LDG.E R9, desc[UR6][R4.64+0x2eec] ;  /* 0x002eec0604097981 */ /* 0x000f68000c1e1900 */
[----:B------:R4:W-:Y:S04]  /*39b0*/  STG.E desc[UR6][R4.64+0xfb8], R28 ;  /* 0x000fb81c04007986 */ /* 0x0009e8000c101906 */
[----:B------:R1:W-:Y:S01]  /*39c0*/  STG.E desc[UR6][R4.64+0xfb4], R12 ;  /* 0x000fb40c04007986 */ /* 0x0003e2000c101906 */
[----:B0-----:R-:W-:-:S03]  /*39d0*/  LEA R18, R19, R0, 0x2 ;  /* 0x0000000013127211 */ /* 0x001fc600078e10ff */
[----:B------:R0:W-:Y:S04]  /*39e0*/  STG.E desc[UR6][R4.64+0xfbc], R8 ;  /* 0x000fbc0804007986 */ /* 0x0001e8000c101906 */
[----:B------:R-:W-:Y:S04]  /*39f0*/  STG.E desc[UR6][R4.64+0xfc0], R2 ;  /* 0x000fc00204007986 */ /* 0x000fe8000c101906 */
[----:B------:R-:W-:Y:S01]  /*3a00*/  STG.E desc[UR6][R4.64+0x1f40], R17 ;  /* 0x001f401104007986 */ /* 0x000fe2000c101906 */
[--C-:B----4-:R-:W-:Y:S01]  /*3a10*/  IMAD R28, R13, 0x4, R0.reuse ;  /* 0x000000040d1c7824 */ /* 0x110fe200078e0200 */
[----:B-1----:R-:W-:Y:S01]  /*3a20*/  LEA R12, R24, R0, 0x2 ;  /* 0x00000000180c7211 */ /* 0x002fe200078e10ff */
[--C-:B------:R-:W-:Y:S01]  /*3a30*/  IMAD R13, R14, 0x4, R0.reuse ;  /* 0x000000040e0d7824 */ /* 0x100fe200078e0200 */
[----:B------:R-:W4:Y:S04]  /*3a40*/  LDL R18, [R18] ;  /* 0x0000000012127983 */ /* 0x000f280000100800 */
[----:B------:R-:W4:Y:S04]  /*3a50*/  LDL R28, [R28] ;  /* 0x000000001c1c7983 */ /* 0x000f280000100800 */
[----:B------:R1:W-:Y:S04]  /*3a60*/  STG.E desc[UR6][R4.64+0xfb8], R22 ;  /* 0x000fb81604007986 */ /* 0x0003e8000c101906 */
[----:B0-----:R-:W4:Y:S04]  /*3a70*/  LDL R8, [R13] ;  /* 0x000000000d087983 */ /* 0x001f280000100800 */
[----:B------:R-:W4:Y:S04]  /*3a80*/  LDL R12, [R12] ;  /* 0x000000000c0c7983 */ /* 0x000f280000100800 */
[----:B------:R-:W4:Y:S01]  /*3a90*/  LDG.E R13, desc[UR6][R4.64+0x2ef4] ;  /* 0x002ef406040d7981 */ /* 0x000f22000c1e1900 */
[----:B-1----:R-:W-:-:S03]  /*3aa0*/  IMAD R22, R7, 0x4, R0 ;  /* 0x0000000407167824 */ /* 0x002fc600078e0200 */
[----:B------:R-:W4:Y:S04]  /*3ab0*/  LDG.E R7, desc[UR6][R4.64+0x2efc] ;  /* 0x002efc0604077981 */ /* 0x000f28000c1e1900 */
[----:B------:R0:W-:Y:S04]  /*3ac0*/  STG.E desc[UR6][R4.64+0xfb4], R6 ;  /* 0x000fb40604007986 */ /* 0x0001e8000c101906 */
[----:B------:R-:W-:Y:S01]  /*3ad0*/  STG.E desc[UR6][R4.64+0xfbc], R20 ;  /* 0x000fbc1404007986 */ /* 0x000fe2000c101906 */
[----:B0-----:R-:W-:-:S03]  /*3ae0*/  IMAD R6, R11, 0x4, R0 ;  /* 0x000000040b067824 */ /* 0x001fc600078e0200 */
[----:B------:R-:W4:Y:S04]  /*3af0*/  LDG.E R11, desc[UR6][R4.64+0x2ef0] ;  /* 0x002ef006040b7981 */ /* 0x000f28000c1e1900 */
[----:B------:R-:W4:Y:S04]  /*3b00*/  LDL R6, [R6] ;  /* 0x0000000006067983 */ /* 0x000f280000100800 */
[----:B------:R0:W-:Y:S04]  /*3b10*/  STG.E desc[UR6][R4.64+0xfc4], R15 ;  /* 0x000fc40f04007986 */ /* 0x0001e8000c101906 */
[----:B------:R-:W-:Y:S04]  /*3b20*/  STG.E desc[UR6][R4.64+0xfc4], R10 ;  /* 0x000fc40a04007986 */ /* 0x000fe8000c101906 */
[----:B0-----:R-:W4:Y:S04]  /*3b30*/  LDL R15, [R22] ;  /* 0x00000000160f7983 */ /* 0x001f280000100800 */
[----:B------:R-:W-:Y:S01]  /*3b40*/  STG.E desc[UR6][R4.64+0x1f44], R19 ;  /* 0x001f441304007986 */ /* 0x000fe2000c101906 */
[----:B--2---:R-:W-:Y:S01]  /*3b50*/  IMAD R3, R3, 0x4, R0 ;  /* 0x0000000403037824 */ /* 0x004fe200078e0200 */
[----:B---3--:R-:W-:-:S04]  /*3b60*/  LEA R2, R29, R0, 0x2 ;  /* 0x000000001d027211 */ /* 0x008fc800078e10ff */
[----:B------:R-:W2:Y:S04]  /*3b70*/  LDL R17, [R3] ;  /* 0x0000000003117983 */ /* 0x000ea80000100800 */
[----:B------:R-:W3:Y:S01]  /*3b80*/  LDG.E R3, desc[UR6][R4.64+0x2f00] ;  /* 0x002f000604037981 */ /* 0x000ee2000c1e1900 */
[----:B-----5:R-:W-:-:S03]  /*3b90*/  IMAD R20, R25, 0x4, R0 ;  /* 0x0000000419147824 */ /* 0x020fc600078e0200 */
[----:B------:R-:W5:Y:S04]  /*3ba0*/  LDL R25, [R2] ;  /* 0x0000000002197983 */ /* 0x000f680000100800 */
[----:B------:R0:W-:Y:S04]  /*3bb0*/  STG.E desc[UR6][R4.64+0x1f40], R16 ;  /* 0x001f401004007986 */ /* 0x0001e8000c101906 */
[----:B------:R-:W2:Y:S01]  /*3bc0*/  LDL R20, [R20] ;  /* 0x0000000014147983 */ /* 0x000ea20000100800 */
[----:B0-----:R-:W-:-:S03]  /*3bd0*/  IMAD R16, R21, 0x4, R0 ;  /* 0x0000000415107824 */ /* 0x001fc600078e0200 */
[----:B------:R0:W-:Y:S04]  /*3be0*/  STG.E desc[UR6][R4.64+0xfc0], R27 ;  /* 0x000fc01b04007986 */ /* 0x0001e8000c101906 */
[----:B------:R1:W2:Y:S01]  /*3bf0*/  LDL R2, [R16] ;  /* 0x0000000010027983 */ /* 0x0002a20000100800 */
[-C--:B------:R-:W-:Y:S01]  /*3c00*/  LEA R10, R23, R0.reuse, 0x2 ;  /* 0x00000000170a7211 */ /* 0x080fe200078e10ff */
[----:B------:R-:W-:Y:S02]  /*3c10*/  IMAD R19, R9, 0x4, R0 ;  /* 0x0000000409137824 */ /* 0x000fe400078e0200 */
[----:B------:R-:W2:Y:S04]  /*3c20*/  LDG.E R9, desc[UR6][R4.64+0x2f04] ;  /* 0x002f040604097981 */ /* 0x000ea8000c1e1900 */
[----:B0-----:R-:W2:Y:S04]  /*3c30*/  LDG.E R27, desc[UR6][R4.64+0x2ef8] ;  /* 0x002ef806041b7981 */ /* 0x001ea8000c1e1900 */
[----:B------:R-:W2:Y:S04]  /*3c40*/  LDL R10, [R10] ;  /* 0x000000000a0a7983 */ /* 0x000ea80000100800 */
[----:B------:R-:W2:Y:S04]  /*3c50*/  LDL R19, [R19] ;  /* 0x0000000013137983 */ /* 0x000ea80000100800 */
[----:B------:R4:W-:Y:S01]  /*3c60*/  STG.E desc[UR6][R4.64+0x1f48], R24 ;  /* 0x001f481804007986 */ /* 0x0009e2000c101906 */
[----:B-1----:R-:W-:-:S03]  /*3c70*/  LEA R16, R26, R0, 0x2 ;  /* 0x000000001a107211 */ /* 0x002fc600078e10ff */
[----:B------:R-:W-:Y:S04]  /*3c80*/  STG.E desc[UR6][R4.64+0x1f50], R29 ;  /* 0x001f501d04007986 */ /* 0x000fe8000c101906 */
[----:B------:R-:W-:Y:S01]  /*3c90*/  STG.E desc[UR6][R4.64+0x1f54], R21 ;  /* 0x001f541504007986 */ /* 0x000fe2000c101906 */
[----:B----4-:R-:W-:-:S03]  /*3ca0*/  IMAD R24, R28, 0x4, R0 ;  /* 0x000000041c187824 */ /* 0x010fc600078e0200 */
[----:B------:R-:W-:Y:S04]  /*3cb0*/  STG.E desc[UR6][R4.64+0x1f58], R23 ;  /* 0x001f581704007986 */ /* 0x000fe8000c101906 */
[----:B------:R-:W-:Y:S01]  /*3cc0*/  STG.E desc[UR6][R4.64+0x1f44], R18 ;  /* 0x001f441204007986 */ /* 0x000fe2000c101906 */
[----:B------:R-:W-:-:S03]  /*3cd0*/  IMAD R13, R13, 0x4, R0 ;  /* 0x000000040d0d7824 */ /* 0x000fc600078e0200 */
[----:B------:R0:W-:Y:S04]  /*3ce0*/  STG.E desc[UR6][R4.64+0x1f48], R12 ;  /* 0x001f480c04007986 */ /* 0x0001e8000c101906 */
[----:B------:R-:W4:Y:S04]  /*3cf0*/  LDL R24, [R24] ;  /* 0x0000000018187983 */ /* 0x000f280000100800 */
[----:B------:R-:W4:Y:S01]  /*3d00*/  LDL R16, [R16] ;  /* 0x0000000010107983 */ /* 0x000f220000100800 */
[----:B------:R-:W-:-:S03]  /*3d10*/  IMAD R7, R7, 0x4, R0 ;  /* 0x0000000407077824 */ /* 0x000fc600078e0200 */
[----:B0-----:R-:W4:Y:S04]  /*3d20*/  LDL R12, [R13] ;  /* 0x000000000d0c7983 */ /* 0x001f280000100800 */
[----:B------:R-:W4:Y:S04]  /*3d30*/  LDL R21, [R7] ;  /* 0x0000000007157983 */ /* 0x000f280000100800 */
[----:B------:R-:W4:Y:S04]  /*3d40*/  LDG.E R13, desc[UR6][R4.64+0x3e84] ;  /* 0x003e8406040d7981 */ /* 0x000f28000c1e1900 */
[----:B------:R-:W4:Y:S01]  /*3d50*/  LDG.E R7, desc[UR6][R4.64+0x3e8c] ;  /* 0x003e8c0604077981 */ /* 0x000f22000c1e1900 */
[----:B------:R-:W-:-:S03]  /*3d60*/  IMAD R11, R11, 0x4, R0 ;  /* 0x000000040b0b7824 */ /* 0x000fc600078e0200 */
[----:B------:R-:W-:Y:S01]  /*3d70*/  STG.E desc[UR6][R4.64+0x1f4c], R14 ;  /* 0x001f4c0e04007986 */ /* 0x000fe2000c101906 */
[----:B------:R-:W-:-:S03]  /*3d80*/  LEA R22, R6, R0, 0x2 ;  /* 0x0000000006167211 */ /* 0x000fc600078e10ff */
[----:B------:R-:W4:Y:S04]  /*3d90*/  LDL R18, [R11] ;  /* 0x000000000b127983 */ /* 0x000f280000100800 */
[----:B------:R-:W-:Y:S04]  /*3da0*/  STG.E desc[UR6][R4.64+0x1f4c], R8 ;  /* 0x001f4c0804007986 */ /* 0x000fe8000c101906 */
[----:B------:R-:W4:Y:S04]  /*3db0*/  LDG.E R11, desc[UR6][R4.64+0x3e80] ;  /* 0x003e8006040b7981 */ /* 0x000f28000c1e1900 */
[----:B------:R-:W4:Y:S01]  /*3dc0*/  LDL R22, [R22] ;  /* 0x0000000016167983 */ /* 0x000f220000100800 */
[----:B------:R-:W-:-:S06]  /*3dd0*/  IMAD R29, R15, 0x4, R0 ;  /* 0x000000040f1d7824 */ /* 0x000fcc00078e0200 */
[----:B------:R-:W4:Y:S01]  /*3de0*/  LDL R29, [R29] ;  /* 0x000000001d1d7983 */ /* 0x000f220000100800 */
[----:B---3--:R-:W-:-:S05]  /*3df0*/  IMAD R3, R3, 0x4, R0 ;  /* 0x0000000403037824 */ /* 0x008fca00078e0200 */
[----:B------:R-:W3:Y:S04]  /*3e00*/  LDL R23, [R3] ;  /* 0x0000000003177983 */ /* 0x000ee80000100800 */
[----:B-----5:R0:W-:Y:S04]  /*3e10*/  STG.E desc[UR6][R4.64+0x1f50], R25 ;  /* 0x001f501904007986 */ /* 0x0201e8000c101906 */
[----:B------:R-:W5:Y:S04]  /*3e20*/  LDG.E R3, desc[UR6][R4.64+0x3e90] ;  /* 0x003e900604037981 */ /* 0x000f68000c1e1900 */
[----:B0-----:R-:W3:Y:S01]  /*3e30*/  LDG.E R25, desc[UR6][R4.64+0x3e88] ;  /* 0x003e880604197981 */ /* 0x001ee2000c1e1900 */
[----:B--2---:R-:W-:-:S03]  /*3e40*/  LEA R8, R20, R0, 0x2 ;  /* 0x0000000014087211 */ /* 0x004fc600078e10ff */
[----:B------:R0:W-:Y:S01]  /*3e50*/  STG.E desc[UR6][R4.64+0x1f54], R2 ;  /* 0x001f540204007986 */ /* 0x0001e2000c101906 */
[----:B------:R-:W-:-:S03]  /*3e60*/  IMAD R14, R27, 0x4, R0 ;  /* 0x000000041b0e7824 */ /* 0x000fc600078e0200 */
[----:B------:R-:W2:Y:S01]  /*3e70*/  LDL R27, [R8] ;  /* 0x00000000081b7983 */ /* 0x000ea20000100800 */
[----:B0-----:R-:W-:-:S05]  /*3e80*/  LEA R2, R17, R0, 0x2 ;  /* 0x0000000011027211 */ /* 0x001fca00078e10ff */
[----:B------:R-:W2:Y:S04]  /*3e90*/  LDL R8, [R2] ;  /* 0x0000000002087983 */ /* 0x000ea80000100800 */
[----:B------:R0:W2:Y:S04]  /*3ea0*/  LDL R2, [R14] ;  /* 0x000000000e027983 */ /* 0x0000a80000100800 */
[----:B------:R1:W-:Y:S02]  /*3eb0*/  STG.E desc[UR6][R4.64+0x1f58], R10 ;  /* 0x001f580a04007986 */ /* 0x0003e4000c101906 */
[----:B-1----:R-:W-:-:S02]  /*3ec0*/  IMAD R10, R9, 0x4, R0 ;  /* 0x00000004090a7824 */ /* 0x002fc400078e0200 */
[----:B------:R-:W2:Y:S01]  /*3ed0*/  LDG.E R9, desc[UR6][R4.64+0x3e94] ;  /* 0x003e940604097981 */ /* 0x000ea2000c1e1900 */
[----:B0-----:R-:W-:-:S03]  /*3ee0*/  LEA R14, R19, R0, 0x2 ;  /* 0x00000000130e7211 */ /* 0x001fc600078e10ff */
[----:B------:R-:W2:Y:S04]  /*3ef0*/  LDL R10, [R10] ;  /* 0x000000000a0a7983 */ /* 0x000ea80000100800 */
[----:B------:R-:W2:Y:S04]  /*3f00*/  LDL R14, [R14] ;  /* 0x000000000e0e7983 */ /* 0x000ea80000100800 */
[----:B------:R0:W-:Y:S04]  /*3f10*/  STG.E desc[UR6][R4.64+0x1f60], R6 ;  /* 0x001f600604007986 */ /* 0x0001e8000c101906 */
[----:B------:R-:W-:Y:S04]  /*3f20*/  STG.E desc[UR6][R4.64+0x1f64], R28 ;  /* 0x001f641c04007986 */ /* 0x000fe8000c101906 */
[----:B----4-:R-:W-:Y:S01]  /*3f30*/  STG.E desc[UR6][R4.64+0x1f64], R24 ;  /* 0x001f641804007986 */ /* 0x010fe2000c101906 */
[----:B0-----:R-:W-:-:S03]  /*3f40*/  IMAD R6, R12, 0x4, R0 ;  /* 0x000000040c067824 */ /* 0x001fc600078e0200 */
[----:B------:R0:W-:Y:S01]  /*3f50*/  STG.E desc[UR6][R4.64+0x2ee0], R20 ;  /* 0x002ee01404007986 */ /* 0x0001e2000c101906 */
[----:B------:R-:W-:-:S03]  /*3f60*/  IMAD R13, R13, 0x4, R0 ;  /* 0x000000040d0d7824 */ /* 0x000fc600078e0200 */
[----:B------:R1:W-:Y:S04]  /*3f70*/  STG.E desc[UR6][R4.64+0x1f5c], R26 ;  /* 0x001f5c1a04007986 */ /* 0x0003e8000c101906 */
[----:B------:R4:W-:Y:S01]  /*3f80*/  STG.E desc[UR6][R4.64+0x1f5c], R16 ;  /* 0x001f5c1004007986 */ /* 0x0009e2000c101906 */
[----:B0-----:R-:W-:-:S03]  /*3f90*/  IMAD R20, R7, 0x4, R0 ;  /* 0x0000000407147824 */ /* 0x001fc600078e0200 */
[----:B------:R-:W2:Y:S01]  /*3fa0*/  LDL R6, [R6] ;  /* 0x0000000006067983 */ /* 0x000ea20000100800 */
[--C-:B-1----:R-:W-:Y:S01]  /*3fb0*/  IMAD R26, R18, 0x4, R0.reuse ;  /* 0x00000004121a7824 */ /* 0x102fe200078e0200 */
[----:B----4-:R-:W-:Y:S02]  /*3fc0*/  LEA R16, R11, R0, 0x2 ;  /* 0x000000000b107211 */ /* 0x010fe400078e10ff */
[----:B------:R-:W-:Y:S04]  /*3fd0*/  STG.E desc[UR6][R4.64+0x2ee8], R17 ;  /* 0x002ee81104007986 */ /* 0x000fe8000c101906 */
[----:B------:R0:W-:Y:S04]  /*3fe0*/  STG.E desc[UR6][R4.64+0x1f60], R22 ;  /* 0x001f601604007986 */ /* 0x0001e8000c101906 */
[----:B------:R-:W4:Y:S04]  /*3ff0*/  LDL R26, [R26] ;  /* 0x000000001a1a7983 */ /* 0x000f280000100800 */
[----:B------:R-:W4:Y:S04]  /*4000*/  LDL R16, [R16] ;  /* 0x0000000010107983 */ /* 0x000f280000100800 */
[----:B0-----:R-:W4:Y:S04]  /*4010*/  LDL R22, [R13] ;  /* 0x000000000d167983 */ /* 0x001f280000100800 */
[----:B------:R0:W-:Y:S04]  /*4020*/  STG.E desc[UR6][R4.64+0x2ee4], R15 ;  /* 0x002ee40f04007986 */ /* 0x0001e8000c101906 */
[----:B------:R-:W4:Y:S04]  /*4030*/  LDG.E R17, desc[UR6][R4.64+0x3ea4] ;  /* 0x003ea40604117981 */ /* 0x000f28000c1e1900 */
[----:B------:R-:W4:Y:S04]  /*4040*/  LDG.E R11, desc[UR6][R4.64+0x3e98] ;  /* 0x003e9806040b7981 */ /* 0x000f28000c1e1900 */
[----:B0-----:R-:W4:Y:S04]  /*4050*/  LDG.E R15, desc[UR6][R4.64+0x3ea0] ;  /* 0x003ea006040f7981 */ /* 0x001f28000c1e1900 */
[----:B------:R0:W-:Y:S04]  /*4060*/  STG.E desc[UR6][R4.64+0x2eec], R19 ;  /* 0x002eec1304007986 */ /* 0x0001e8000c101906 */
[----:B------:R-:W4:Y:S04]  /*4070*/  LDG.E R13, desc[UR6][R4.64+0x3e9c] ;  /* 0x003e9c06040d7981 */ /* 0x000f28000c1e1900 */
[----:B------:R1:W-:Y:S04]  /*4080*/  STG.E desc[UR6][R4.64+0x2ee4], R29 ;  /* 0x002ee41d04007986 */ /* 0x0003e8000c101906 */
[----:B0-----:R-:W4:Y:S01]  /*4090*/  LDG.E R19, desc[UR6][R4.64+0x4e20] ;  /* 0x004e200604137981 */ /* 0x001f22000c1e1900 */
[----:B-----5:R-:W-:-:S03]  /*40a0*/  IMAD R7, R3, 0x4, R0 ;  /* 0x0000000403077824 */ /* 0x020fc600078e0200 */
[----:B------:R-:W5:Y:S04]  /*40b0*/  LDL R3, [R20] ;  /* 0x0000000014037983 */ /* 0x000f680000100800 */
[----:B------:R-:W5:Y:S01]  /*40c0*/  LDL R7, [R7] ;  /* 0x0000000007077983 */ /* 0x000f620000100800 */
[----:B---3--:R-:W-:-:S06]  /*40d0*/  IMAD R24, R25, 0x4, R0 ;  /* 0x0000000419187824 */ /* 0x008fcc00078e0200 */
[----:B------:R-:W3:Y:S01]  /*40e0*/  LDL R24, [R24] ;  /* 0x0000000018187983 */ /* 0x000ee20000100800 */
[----:B-1----:R-:W-:-:S06]  /*40f0*/  LEA R29, R23, R0, 0x2 ;  /* 0x00000000171d7211 */ /* 0x002fcc00078e10ff */
[----:B------:R-:W3:Y:S04]  /*4100*/  LDL R29, [R29] ;  /* 0x000000001d1d7983 */ /* 0x000ee80000100800 */
[----:B--2---:R0:W-:Y:S02]  /*4110*/  STG.E desc[UR6][R4.64+0x2ee0], R27 ;  /* 0x002ee01b04007986 */ /* 0x0041e4000c101906 */
[----:B0-----:R-:W-:Y:S01]  /*4120*/  IMAD R27, R21, 0x4, R0 ;  /* 0x00000004151b7824 */ /* 0x001fe200078e0200 */
[----:B------:R-:W-:-:S05]  /*4130*/  LEA R28, R2, R0, 0x2 ;  /* 0x00000000021c7211 */ /* 0x000fca00078e10ff */
[----:B------:R-:W2:Y:S04]  /*4140*/  LDL R27, [R27] ;  /* 0x000000001b1b7983 */ /* 0x000ea80000100800 */
[----:B------:R0:W2:Y:S04]  /*4150*/  LDL R25, [R28] ;  /* 0x000000001c197983 */ /* 0x0000a80000100800 */
[----:B------:R1:W-:Y:S01]  /*4160*/  STG.E desc[UR6][R4.64+0x2ee8], R8 ;  /* 0x002ee80804007986 */ /* 0x0003e2000c101906 */
[----:B------:R-:W-:-:S03]  /*4170*/  IMAD R9, R9, 0x4, R0 ;  /* 0x0000000409097824 */ /* 0x000fc600078e0200 */
[----:B-1----:R-:W2:Y:S01]  /*4180*/  LDG.E R8, desc[UR6][R4.64+0x4e24] ;  /* 0x004e240604087981 */ /* 0x002ea2000c1e1900 */
[----:B0-----:R-:W-:-:S03]  /*4190*/  LEA R28, R10, R0, 0x2 ;  /* 0x000000000a1c7211 */ /* 0x001fc600078e10ff */
[----:B------:R-:W2:Y:S04]  /*41a0*/  LDL R9, [R9] ;  /* 0x0000000009097983 */ /* 0x000ea80000100800 */
[----:B------:R0:W-:Y:S04]  /*41b0*/  STG.E desc[UR6][R4.64+0x2eec], R14 ;  /* 0x002eec0e04007986 */ /* 0x0001e8000c101906 */
[----:B------:R-:W2:Y:S04]  /*41c0*/  LDL R28, [R28] ;  /* 0x000000001c1c7983 */ /* 0x000ea80000100800 */
[----:B0-----:R-:W2:Y:S04]  /*41d0*/  LDG.E R14, desc[UR6][R4.64+0x4e28] ;  /* 0x004e2806040e7981 */ /* 0x001ea8000c1e1900 */
[----:B------:R-:W-:Y:S04]  /*41e0*/  STG.E desc[UR6][R4.64+0x2ef4], R12 ;  /* 0x002ef40c04007986 */ /* 0x000fe8000c101906 */
[----:B------:R0:W-:Y:S04]  /*41f0*/  STG.E desc[UR6][R4.64+0x2ef0], R18 ;  /* 0x002ef01204007986 */ /* 0x0001e8000c101906 */
[----:B------:R-:W-:Y:S04]  /*4200*/  STG.E desc[UR6][R4.64+0x2f00], R23 ;  /* 0x002f001704007986 */ /* 0x000fe8000c101906 */
[----:B------:R-:W-:Y:S04]  /*4210*/  STG.E desc[UR6][R4.64+0x2ef4], R6 ;  /* 0x002ef40604007986 */ /* 0x000fe8000c101906 */
[----:B------:R-:W-:Y:S04]  /*4220*/  STG.E desc[UR6][R4.64+0x2ef8], R2 ;  /* 0x002ef80204007986 */ /* 0x000fe8000c101906 */
[----:B------:R-:W-:Y:S04]  /*4230*/  STG.E desc[UR6][R4.64+0x2efc], R21 ;  /* 0x002efc1504007986 */ /* 0x000fe8000c101906 */
[----:B0-----:R-:W2:Y:S04]  /*4240*/  LDG.E R18, desc[UR6][R4.64+0x4e2c] ;  /* 0x004e2c0604127981 */ /* 0x001ea8000c1e1900 */
[----:B----4-:R0:W-:Y:S01]  /*4250*/  STG.E desc[UR6][R4.64+0x2ef0], R26 ;  /* 0x002ef01a04007986 */ /* 0x0101e2000c101906 */
[----:B------:R-:W-:-:S06]  /*4260*/  IMAD R20, R16, 0x4, R0 ;  /* 0x0000000410147824 */ /* 0x000fcc00078e0200 */
[----:B------:R-:W4:Y:S01]  /*4270*/  LDL R20, [R20] ;  /* 0x0000000014147983 */ /* 0x000f220000100800 */
[--C-:B0-----:R-:W-:Y:S02]  /*4280*/  IMAD R26, R22, 0x4, R0.reuse ;  /* 0x00000004161a7824 */ /* 0x101fe400078e0200 */
[----:B------:R-:W-:Y:S01]  /*4290*/  IMAD R2, R17, 0x4, R0 ;  /* 0x0000000411027824 */ /* 0x000fe200078e0200 */
[----:B------:R-:W-:-:S03]  /*42a0*/  LEA R11, R11, R0, 0x2 ;  /* 0x000000000b0b7211 */ /* 0x000fc600078e10ff */
[----:B------:R-:W4:Y:S01]  /*42b0*/  LDL R26, [R26] ;  /* 0x000000001a1a7983 */ /* 0x000f220000100800 */
[----:B------:R-:W-:-:S03]  /*42c0*/  IMAD R12, R15, 0x4, R0 ;  /* 0x000000040f0c7824 */ /* 0x000fc600078e0200 */
[----:B------:R-:W4:Y:S01]  /*42d0*/  LDL R11, [R11] ;  /* 0x000000000b0b7983 */ /* 0x000f220000100800 */
[----:B------:R-:W-:-:S03]  /*42e0*/  IMAD R13, R13, 0x4, R0 ;  /* 0x000000040d0d7824 */ /* 0x000fc600078e0200 */
[----:B------:R-:W-:Y:S04]  /*42f0*/  STG.E desc[UR6][R4.64+0x2f04], R10 ;  /* 0x002f040a04007986 */ /* 0x000fe8000c101906 */
[----:B------:R-:W4:Y:S04]  /*4300*/  LDL R13, [R13] ;  /* 0x000000000d0d7983 */ /* 0x000f280000100800 */
[----:B------:R-:W-:Y:S01]  /*4310*/  STG.E desc[UR6][R4.64+0x3e80], R16 ;  /* 0x003e801004007986 */ /* 0x000fe2000c101906 */
[----:B-----5:R-:W-:Y:S01]  /*4320*/  IMAD R21, R3, 0x4, R0 ;  /* 0x0000000403157824 */ /* 0x020fe200078e0200 */
[----:B------:R-:W-:-:S04]  /*4330*/  LEA R23, R7, R0, 0x2 ;  /* 0x0000000007177211 */ /* 0x000fc800078e10ff */
[----:B------:R-:W5:Y:S01]  /*4340*/  LDL R17, [R21] ;  /* 0x0000000015117983 */ /* 0x000f620000100800 */
[----:B---3--:R-:W-:-:S03]  /*4350*/  LEA R6, R24, R0, 0x2 ;  /* 0x0000000018067211 */ /* 0x008fc600078e10ff */
[----:B------:R-:W3:Y:S04]  /*4360*/  LDL R21, [R12] ;  /* 0x000000000c157983 */ /* 0x000ee80000100800 */
[----:B------:R0:W3:Y:S04]  /*4370*/  LDL R15, [R6] ;  /* 0x00000000060f7983 */ /* 0x0000e80000100800 */
[----:B------:R1:W-:Y:S01]  /*4380*/  STG.E desc[UR6][R4.64+0x2f00], R29 ;  /* 0x002f001d04007986 */ /* 0x0003e2000c101906 */
[----:B0-----:R-:W-:-:S03]  /*4390*/  IMAD R6, R19, 0x4, R0 ;  /* 0x0000000413067824 */ /* 0x001fc600078e0200 */
[----:B------:R-:W3:Y:S04]  /*43a0*/  LDG.E R12, desc[UR6][R4.64+0x4e40] ;  /* 0x004e4006040c7981 */ /* 0x000ee8000c1e1900 */
[----:B------:R-:W3:Y:S04]  /*43b0*/  LDL R19, [R23] ;  /* 0x0000000017137983 */ /* 0x000ee80000100800 */
[----:B-1----:R-:W3:Y:S04]  /*43c0*/  LDG.E R29, desc[UR6][R4.64+0x4e34] ;  /* 0x004e3406041d7981 */ /* 0x002ee8000c1e1900 */
[----:B------:R-:W3:Y:S04]  /*43d0*/  LDL R23, [R2] ;  /* 0x0000000002177983 */ /* 0x000ee80000100800 */
[----:B--2---:R0:W-:Y:S04]  /*43e0*/  STG.E desc[UR6][R4.64+0x2efc], R27 ;  /* 0x002efc1b04007986 */ /* 0x0041e8000c101906 */
[----:B------:R1:W-:Y:S04]  /*43f0*/  STG.E desc[UR6][R4.64+0x2ef8], R25 ;  /* 0x002ef81904007986 */ /* 0x0003e8000c101906 */
[----:B------:R-:W2:Y:S04]  /*4400*/  LDG.E R2, desc[UR6][R4.64+0x4e38] ;  /* 0x004e380604027981 */ /* 0x000ea8000c1e1900 */
[----:B0-----:R-:W2:Y:S04]  /*4410*/  LDL R27, [R6] ;  /* 0x00000000061b7983 */ /* 0x001ea80000100800 */
[----:B-1----:R-:W2:Y:S04]  /*4420*/  LDG.E R25, desc[UR6][R4.64+0x4e30] ;  /* 0x004e300604197981 */ /* 0x002ea8000c1e1900 */
[----:B------:R-:W2:Y:S01]  /*4430*/  LDG.E R6, desc[UR6][R4.64+0x4e3c] ;  /* 0x004e3c0604067981 */ /* 0x000ea2000c1e1900 */
[----:B------:R-:W-:Y:S01]  /*4440*/  LEA R10, R8, R0, 0x2 ;  /* 0x00000000080a7211 */ /* 0x000fe200078e10ff */
[----:B------:R-:W-:-:S05]  /*4450*/  IMAD R8, R9, 0x4, R0 ;  /* 0x0000000409087824 */ /* 0x000fca00078e0200 */
[----:B------:R-:W2:Y:S04]  /*4460*/  LDL R10, [R10] ;  /* 0x000000000a0a7983 */ /* 0x000ea80000100800 */
[----:B------:R-:W2:Y:S04]  /*4470*/  LDL R8, [R8] ;  /* 0x0000000008087983 */ /* 0x000ea80000100800 */
[----:B------:R0:W-:Y:S02]  /*4480*/  STG.E desc[UR6][R4.64+0x2f04], R28 ;  /* 0x002f041c04007986 */ /* 0x0001e4000c101906 */
[----:B0-----:R-:W-:-:S05]  /*4490*/  IMAD R28, R14, 0x4, R0 ;  /* 0x000000040e1c7824 */ /* 0x001fca00078e0200 */
[----:B------:R0:W2:Y:S04]  /*44a0*/  LDL R16, [R28] ;  /* 0x000000001c107983 */ /* 0x0000a80000100800 */
[----:B------:R1:W-:Y:S04]  /*44b0*/  STG.E desc[UR6][R4.64+0x3e84], R22 ;  /* 0x003e841604007986 */ /* 0x0003e8000c101906 */
[----:B------:R-:W-:Y:S04]  /*44c0*/  STG.E desc[UR6][R4.64+0x3e8c], R3 ;  /* 0x003e8c0304007986 */ /* 0x000fe8000c101906 */
[----:B------:R-:W-:Y:S04]  /*44d0*/  STG.E desc[UR6][R4.64+0x3e88], R24 ;  /* 0x003e881804007986 */ /* 0x000fe8000c101906 */
[----:B-1----:R-:W2:Y:S04]  /*44e0*/  LDG.E R22, desc[UR6][R4.64+0x4e44] ;  /* 0x004e440604167981 */ /* 0x002ea8000c1e1900 */
[----:B------:R1:W-:Y:S04]  /*44f0*/  STG.E desc[UR6][R4.64+0x3e94], R9 ;  /* 0x003e940904007986 */ /* 0x0003e8000c101906 */
[----:B----4-:R4:W-:Y:S04]  /*4500*/  STG.E desc[UR6][R4.64+0x3e80], R20 ;  /* 0x003e801404007986 */ /* 0x0109e8000c101906 */
[----:B-1----:R-:W2:Y:S04]  /*4510*/  LDG.E R9, desc[UR6][R4.64+0x5dc4] ;  /* 0x005dc40604097981 */ /* 0x002ea8000c1e1900 */
[----:B------:R3:W-:Y:S01]  /*4520*/  STG.E desc[UR6][R4.64+0x3e84], R26 ;  /* 0x003e841a04007986 */ /* 0x0007e2000c101906 */
[----:B----4-:R-:W-:Y:S01]  /*4530*/  IMAD R20, R18, 0x4, R0 ;  /* 0x0000000412147824 */ /* 0x010fe200078e0200 */
[----:B------:R-:W-:-:S05]  /*4540*/  LEA R14, R11, R0, 0x2 ;  /* 0x000000000b0e7211 */ /* 0x000fca00078e10ff */
[----:B------:R-:W4:Y:S04]  /*4550*/  LDL R20, [R20] ;  /* 0x0000000014147983 */ /* 0x000f280000100800 */
[----:B------:R-:W4:Y:S01]  /*4560*/  LDL R14, [R14] ;  /* 0x000000000e0e7983 */ /* 0x000f220000100800 */
[----:B------:R-:W-:-:S06]  /*4570*/  IMAD R18, R13, 0x4, R0 ;  /* 0x000000040d127824 */ /* 0x000fcc00078e0200 */
[----:B------:R-:W4:Y:S04]  /*4580*/  LDL R18, [R18] ;  /* 0x0000000012127983 */ /* 0x000f280000100800 */
[----:B------:R-:W-:Y:S04]  /*4590*/  STG.E desc[UR6][R4.64+0x3e90], R7 ;  /* 0x003e900704007986 */ /* 0x000fe8000c101906 */
[----:B-----5:R1:W-:Y:S01]  /*45a0*/  STG.E desc[UR6][R4.64+0x3e8c], R17 ;  /* 0x003e8c1104007986 */ /* 0x0203e2000c101906 */
[----:B---3--:R-:W-:-:S03]  /*45b0*/  LEA R26, R21, R0, 0x2 ;  /* 0x00000000151a7211 */ /* 0x008fc600078e10ff */
[----:B------:R3:W-:Y:S04]  /*45c0*/  STG.E desc[UR6][R4.64+0x3e88], R15 ;  /* 0x003e880f04007986 */ /* 0x0007e8000c101906 */
[----:B-1----:R-:W5:Y:S01]  /*45d0*/  LDG.E R17, desc[UR6][R4.64+0x5dc0] ;  /* 0x005dc00604117981 */ /* 0x002f62000c1e1900 */
[----:B0-----:R-:W-:-:S05]  /*45e0*/  IMAD R28, R23, 0x4, R0 ;  /* 0x00000004171c7824 */ /* 0x001fca00078e0200 */
[----:B------:R2:W5:Y:S02]  /*45f0*/  LDL R3, [R28] ;  /* 0x000000001c037983 */ /* 0x0005640000100800 */
[--C-:B--2---:R-:W-:Y:S02]  /*4600*/  IMAD R28, R2, 0x4, R0.reuse ;  /* 0x00000004021c7824 */ /* 0x104fe400078e0200 */
[--C-:B------:R-:W-:Y:S02]  /*4610*/  IMAD R24, R25, 0x4, R0.reuse ;  /* 0x0000000419187824 */ /* 0x100fe400078e0200 */
[----:B------:R0:W2:Y:S01]  /*4620*/  LDL R25, [R26] ;  /* 0x000000001a197983 */ /* 0x0000a20000100800 */
[-C--:B------:R-:W-:Y:S02]  /*4630*/  LEA R2, R6, R0.reuse, 0x2 ;  /* 0x0000000006027211 */ /* 0x080fe400078e10ff */
[----:B---3--:R-:W-:Y:S01]  /*4640*/  LEA R15, R27, R0, 0x2 ;  /* 0x000000001b0f7211 */ /* 0x008fe200078e10ff */
[----:B------:R1:W-:Y:S01]  /*4650*/  STG.E desc[UR6][R4.64+0x3e90], R19 ;  /* 0x003e901304007986 */ /* 0x0003e2000c101906 */
[----:B0-----:R-:W-:-:S03]  /*4660*/  IMAD R26, R29, 0x4, R0 ;  /* 0x000000041d1a7824 */ /* 0x001fc600078e0200 */
[----:B------:R-:W3:Y:S04]  /*4670*/  LDL R2, [R2] ;  /* 0x0000000002027983 */ /* 0x000ee80000100800 */
[----:B------:R-:W3:Y:S04]  /*4680*/  LDG.E R29, desc[UR6][R4.64+0x5dc8] ;  /* 0x005dc806041d7981 */ /* 0x000ee8000c1e1900 */
[----:B------:R-:W3:Y:S01]  /*4690*/  LDL R6, [R26] ;  /* 0x000000001a067983 */ /* 0x000ee20000100800 */
[----:B------:R-:W-:-:S03]  /*46a0*/  IMAD R12, R12, 0x4, R0 ;  /* 0x000000040c0c7824 */ /* 0x000fc600078e0200 */
[----:B------:R-:W3:Y:S04]  /*46b0*/  LDL R15, [R15] ;  /* 0x000000000f0f7983 */ /* 0x000ee80000100800 */
[----:B------:R0:W3:Y:S04]  /*46c0*/  LDL R7, [R24] ;  /* 0x0000000018077983 */ /* 0x0000e80000100800 */
[----:B------:R1:W-:Y:S04]  /*46d0*/  STG.E desc[UR6][R4.64+0x3e94], R8 ;  /* 0x003e940804007986 */ /* 0x0003e8000c101906 */
[----:B------:R-:W3:Y:S01]  /*46e0*/  LDG.E R26, desc[UR6][R4.64+0x5dcc] ;  /* 0x005dcc06041a7981 */ /* 0x000ee2000c1e1900 */
[----:B0-----:R-:W-:-:S03]  /*46f0*/  IMAD R24, R10, 0x4, R0 ;  /* 0x000000040a187824 */ /* 0x001fc600078e0200 */
[----:B-1----:R0:W3:Y:S04]  /*4700*/  LDL R19, [R28] ;  /* 0x000000001c137983 */ /* 0x0020e80000100800 */
[----:B------:R-:W3:Y:S04]  /*4710*/  LDG.E R8, desc[UR6][R4.64+0x5dd0] ;  /* 0x005dd00604087981 */ /* 0x000ee8000c1e1900 */
[----:B------:R-:W3:Y:S01]  /*4720*/  LDL R12, [R12] ;  /* 0x000000000c0c7983 */ /* 0x000ee20000100800 */
[----:B0-----:R-:W-:-:S03]  /*4730*/  LEA R28, R16, R0, 0x2 ;  /* 0x00000000101c7211 */ /* 0x001fc600078e10ff */
[----:B------:R-:W3:Y:S04]  /*4740*/  LDL R24, [R24] ;  /* 0x0000000018187983 */ /* 0x000ee80000100800 */
[----:B------:R-:W3:Y:S04]  /*4750*/  LDL R28, [R28] ;  /* 0x000000001c1c7983 */ /* 0x000ee80000100800 */
[----:B------:R0:W-:Y:S04]  /*4760*/  STG.E desc[UR6][R4.64+0x3e98], R11 ;  /* 0x003e980b04007986 */ /* 0x0001e8000c101906 */
[----:B------:R1:W-:Y:S04]  /*4770*/  STG.E desc[UR6][R4.64+0x3ea4], R23 ;  /* 0x003ea41704007986 */ /* 0x0003e8000c101906 */
[----:B------:R-:W-:Y:S01]  /*4780*/  STG.E desc[UR6][R4.64+0x3e9c], R13 ;  /* 0x003e9c0d04007986 */ /* 0x000fe2000c101906 */
[----:B0-----:R-:W-:-:S03]  /*4790*/  IMAD R11, R22, 0x4, R0 ;  /* 0x00000004160b7824 */ /* 0x001fc600078e0200 */
[----:B------:R-:W-:Y:S01]  /*47a0*/  STG.E desc[UR6][R4.64+0x3ea0], R21 ;  /* 0x003ea01504007986 */ /* 0x000fe2000c101906 */
[----:B-1----:R-:W-:-:S03]  /*47b0*/  IMAD R23, R9, 0x4, R0 ;  /* 0x0000000409177824 */ /* 0x002fc600078e0200 */
[----:B------:R0:W-:Y:S04]  /*47c0*/  STG.E desc[UR6][R4.64+0x4e20], R27 ;  /* 0x004e201b04007986 */ /* 0x0001e8000c101906 */
[----:B------:R-:W3:Y:S01]  /*47d0*/  LDL R11, [R11] ;  /* 0x000000000b0b7983 */ /* 0x000ee20000100800 */
[----:B----4-:R-:W-:-:S03]  /*47e0*/  IMAD R22, R20, 0x4, R0 ;  /* 0x0000000414167824 */ /* 0x010fc600078e0200 */
[----:B------:R-:W-:Y:S04]  /*47f0*/  STG.E desc[UR6][R4.64+0x4e24], R10 ;  /* 0x004e240a04007986 */ /* 0x000fe8000c101906 */
[----:B------:R5:W-:Y:S04]  /*4800*/  STG.E desc[UR6][R4.64+0x3e98], R14 ;  /* 0x003e980e04007986 */ /* 0x000be8000c101906 */
[----:B------:R-:W4:Y:S04]  /*4810*/  LDL R22, [R22] ;  /* 0x0000000016167983 */ /* 0x000f280000100800 */
[----:B0-----:R-:W4:Y:S04]  /*4820*/  LDG.E R27, desc[UR6][R4.64+0x5dd4] ;  /* 0x005dd406041b7981 */ /* 0x001f28000c1e1900 */
[----:B------:R-:W-:Y:S04]  /*4830*/  STG.E desc[UR6][R4.64+0x3e9c], R18 ;  /* 0x003e9c1204007986 */ /* 0x000fe8000c101906 */
[----:B------:R-:W4:Y:S04]  /*4840*/  LDL R23, [R23] ;  /* 0x0000000017177983 */ /* 0x000f280000100800 */
[----:B------:R-:W-:Y:S01]  /*4850*/  STG.E desc[UR6][R4.64+0x4e28], R16 ;  /* 0x004e281004007986 */ /* 0x000fe2000c101906 */
[----:B-----5:R-:W-:-:S05]  /*4860*/  IMAD R14, R17, 0x4, R0 ;  /* 0x00000004110e7824 */ /* 0x020fca00078e0200 */
[----:B------:R0:W5:Y:S04]  /*4870*/  LDL R21, [R14] ;  /* 0x000000000e157983 */ /* 0x0001680000100800 */
[----:B------:R-:W-:Y:S04]  /*4880*/  STG.E desc[UR6][R4.64+0x3ea4], R3 ;  /* 0x003ea40304007986 */ /* 0x000fe8000c101906 */
[----:B--2---:R1:W-:Y:S01]  /*4890*/  STG.E desc[UR6][R4.64+0x3ea0], R25 ;  /* 0x003ea01904007986 */ /* 0x0043e2000c101906 */
[----:B---3--:R-:W-:Y:S01]  /*48a0*/  LEA R9, R29, R0, 0x2 ;  /* 0x000000001d097211 */ /* 0x008fe200078e10ff */
[----:B-1----:R-:W-:-:S02]  /*48b0*/  IMAD R25, R2, 0x4, R0 ;  /* 0x0000000402197824 */ /* 0x002fc400078e0200 */
[----:B------:R-:W2:Y:S01]  /*48c0*/  LDG.E R29, desc[UR6][R4.64+0x5dd8] ;  /* 0x005dd806041d7981 */ /* 0x000ea2000c1e1900 */
[----:B------:R-:W-:-:S03]  /*48d0*/  IMAD R18, R6, 0x4, R0 ;  /* 0x0000000406127824 */ /* 0x000fc600078e0200 */
[----:B------:R-:W3:Y:S04]  /*48e0*/  LDL R9, [R9] ;  /* 0x0000000009097983 */ /* 0x000ee80000100800 */
[----:B------:R1:W-:Y:S01]  /*48f0*/  STG.E desc[UR6][R4.64+0x4e20], R15 ;  /* 0x004e200f04007986 */ /* 0x0003e2000c101906 */
[----:B------:R-:W-:-:S03]  /*4900*/  LEA R13, R7, R0, 0x2 ;  /* 0x00000000070d7211 */ /* 0x000fc600078e10ff */
[----:B------:R-:W3:Y:S04]  /*4910*/  LDL R17, [R18] ;  /* 0x0000000012117983 */ /* 0x000ee80000100800 */
[----:B------:R-:W3:Y:S01]  /*4920*/  LDL R13, [R13] ;  /* 0x000000000d0d7983 */ /* 0x000ee20000100800 */
[----:B0-----:R-:W-:-:S03]  /*4930*/  IMAD R14, R26, 0x4, R0 ;  /* 0x000000041a0e7824 */ /* 0x001fc600078e0200 */
[----:B-1----:R-:W3:Y:S01]  /*4940*/  LDL R15, [R25] ;  /* 0x00000000190f7983 */ /* 0x002ee20000100800 */
[----:B------:R-:W-:-:S03]  /*4950*/  LEA R3, R19, R0, 0x2 ;  /* 0x0000000013037211 */ /* 0x000fc600078e10ff */
[----:B------:R-:W3:Y:S01]  /*4960*/  LDG.E R18, desc[UR6][R4.64+0x5de0] ;  /* 0x005de00604127981 */ /* 0x000ee2000c1e1900 */
[----:B------:R-:W-:-:S03]  /*4970*/  LEA R26, R8, R0, 0x2 ;  /* 0x00000000081a7211 */ /* 0x000fc600078e10ff */
[----:B------:R-:W3:Y:S04]  /*4980*/  LDG.E R25, desc[UR6][R4.64+0x5ddc] ;  /* 0x005ddc0604197981 */ /* 0x000ee8000c1e1900 */
[----:B------:R-:W3:Y:S01]  /*4990*/  LDG.E R8, desc[UR6][R4.64+0x5de4] ;  /* 0x005de40604087981 */ /* 0x000ee2000c1e1900 */
[----:B------:R-:W-:-:S03]  /*49a0*/  IMAD R10, R12, 0x4, R0 ;  /* 0x000000040c0a7824 */ /* 0x000fc600078e0200 */
[----:B------:R-:W3:Y:S04]  /*49b0*/  LDL R14, [R14] ;  /* 0x000000000e0e7983 */ /* 0x000ee80000100800 */
[----:B------:R-:W3:Y:S04]  /*49c0*/  LDL R3, [R3] ;  /* 0x0000000003037983 */ /* 0x000ee80000100800 */
[----:B------:R0:W-:Y:S04]  /*49d0*/  STG.E desc[UR6][R4.64+0x4e24], R24 ;  /* 0x004e241804007986 */ /* 0x0001e8000c101906 */
[----:B------:R-:W3:Y:S04]  /*49e0*/  LDL R10, [R10] ;  /* 0x000000000a0a7983 */ /* 0x000ee80000100800 */
[----:B------:R1:W-:Y:S04]  /*49f0*/  STG.E desc[UR6][R4.64+0x4e28], R28 ;  /* 0x004e281c04007986 */ /* 0x0003e8000c101906 */
[----:B0-----:R-:W3:Y:S04]  /*4a00*/  LDG.E R24, desc[UR6][R4.64+0x6d60] ;  /* 0x006d600604187981 */ /* 0x001ee8000c1e1900 */
[----:B------:R-:W3:Y:S04]  /*4a10*/  LDL R26, [R26] ;  /* 0x000000001a1a7983 */ /* 0x000ee80000100800 */
[----:B-1----:R-:W3:Y:S04]  /*4a20*/  LDG.E R28, desc[UR6][R4.64+0x6d64] ;  /* 0x006d6406041c7981 */ /* 0x002ee8000c1e1900 */
[----:B------:R0:W-:Y:S01]  /*4a30*/  STG.E desc[UR6][R4.64+0x4e2c], R20 ;  /* 0x004e2c1404007986 */ /* 0x0001e2000c101906 */
[----:B------:R-:W-:-:S03]  /*4a40*/  IMAD R16, R11, 0x4, R0 ;  /* 0x000000040b107824 */ /* 0x000fc600078e0200 */
[----:B------:R-:W-:Y:S04]  /*4a50*/  STG.E desc[UR6][R4.64+0x4e34], R6 ;  /* 0x004e340604007986 */ /* 0x000fe8000c101906 */
[----:B----4-:R-:W-:Y:S01]  /*4a60*/  STG.E desc[UR6][R4.64+0x4e2c], R22 ;  /* 0x004e2c1604007986 */ /* 0x010fe2000c101906 */
[----:B0-----:R-:W-:-:S03]  /*4a70*/  LEA R20, R27, R0, 0x2 ;  /* 0x000000001b147211 */ /* 0x001fc600078e10ff */
[----:B------:R-:W-:Y:S04]  /*4a80*/  STG.E desc[UR6][R4.64+0x4e30], R7 ;  /* 0x004e300704007986 */ /* 0x000fe8000c101906 */
[----:B------:R0:W-:Y:S04]  /*4a90*/  STG.E desc[UR6][R4.64+0x4e38], R19 ;  /* 0x004e381304007986 */ /* 0x0001e8000c101906 */
[----:B------:R1:W-:Y:S04]  /*4aa0*/  STG.E desc[UR6][R4.64+0x4e3c], R2 ;  /* 0x004e3c0204007986 */ /* 0x0003e8000c101906 */
[----:B------:R-:W4:Y:S04]  /*4ab0*/  LDL R16, [R16] ;  /* 0x0000000010107983 */ /* 0x000f280000100800 */
[----:B0-----:R-:W4:Y:S04]  /*4ac0*/  LDG.E R19, desc[UR6][R4.64+0x6d68] ;  /* 0x006d680604137981 */ /* 0x001f28000c1e1900 */
[----:B-1----:R-:W4:Y:S04]  /*4ad0*/  LDG.E R2, desc[UR6][R4.64+0x6d74] ;  /* 0x006d740604027981 */ /* 0x002f28000c1e1900 */
[----:B------:R-:W-:Y:S01]  /*4ae0*/  STG.E desc[UR6][R4.64+0x4e40], R12 ;  /* 0x004e400c04007986 */ /* 0x000fe2000c101906 */
[----:B-----5:R-:W-:-:S05]  /*4af0*/  LEA R22, R21, R0, 0x2 ;  /* 0x0000000015167211 */ /* 0x020fca00078e10ff */
[----:B------:R2:W5:Y:S02]  /*4b00*/  LDL R7, [R22] ;  /* 0x0000000016077983 */ /* 0x0005640000100800 */
[----:B--2---:R-:W-:Y:S02]  /*4b10*/  LEA R22, R29, R0, 0x2 ;  /* 0x000000001d167211 */ /* 0x004fe400078e10ff */
[----:B------:R-:W2:Y:S01]  /*4b20*/  LDG.E R29, desc[UR6][R4.64+0x6d70] ;  /* 0x006d7006041d7981 */ /* 0x000ea2000c1e1900 */
[----:B---3--:R-:W-:-:S06]  /*4b30*/  IMAD R27, R9, 0x4, R0 ;  /* 0x00000004091b7824 */ /* 0x008fcc00078e0200 */
[----:B------:R-:W3:Y:S04]  /*4b40*/  LDL R27, [R27] ;  /* 0x000000001b1b7983 */ /* 0x000ee80000100800 */
[----:B------:R0:W-:Y:S04]  /*4b50*/  STG.E desc[UR6][R4.64+0x4e34], R17 ;  /* 0x004e341104007986 */ /* 0x0001e8000c101906 */
[----:B------:R1:W-:Y:S01]  /*4b60*/  STG.E desc[UR6][R4.64+0x4e3c], R15 ;  /* 0x004e3c0f04007986 */ /* 0x0003e2000c101906 */
[--C-:B------:R-:W-:Y:S02]  /*4b70*/  IMAD R18, R18, 0x4, R0.reuse ;  /* 0x0000000412127824 */ /* 0x100fe400078e0200 */
[----:B0-----:R-:W-:-:S02]  /*4b80*/  IMAD R17, R25, 0x4, R0 ;  /* 0x0000000419117824 */ /* 0x001fc400078e0200 */
[----:B------:R0:W3:Y:S04]  /*4b90*/  LDL R25, [R20] ;  /* 0x0000000014197983 */ /* 0x0000e80000100800 */
[----:B-1----:R-:W3:Y:S01]  /*4ba0*/  LDG.E R15, desc[UR6][R4.64+0x6d6c] ;  /* 0x006d6c06040f7981 */ /* 0x002ee2000c1e1900 */
[----:B0-----:R-:W-:-:S03]  /*4bb0*/  LEA R20, R8, R0, 0x2 ;  /* 0x0000000008147211 */ /* 0x001fc600078e10ff */
[----:B------:R0:W-:Y:S01]  /*4bc0*/  STG.E desc[UR6][R4.64+0x4e30], R13 ;  /* 0x004e300d04007986 */ /* 0x0001e2000c101906 */
[----:B------:R-:W-:-:S03]  /*4bd0*/  LEA R6, R14, R0, 0x2 ;  /* 0x000000000e067211 */ /* 0x000fc600078e10ff */
[----:B------:R-:W3:Y:S04]  /*4be0*/  LDL R8, [R18] ;  /* 0x0000000012087983 */ /* 0x000ee80000100800 */
[----:B------:R1:W-:Y:S04]  /*4bf0*/  STG.E desc[UR6][R4.64+0x4e38], R3 ;  /* 0x004e380304007986 */ /* 0x0003e8000c101906 */
[----:B------:R-:W3:Y:S01]  /*4c00*/  LDL R18, [R20] ;  /* 0x0000000014127983 */ /* 0x000ee20000100800 */
[--C-:B0-----:R-:W-:Y:S02]  /*4c10*/  IMAD R13, R23, 0x4, R0.reuse ;  /* 0x00000004170d7824 */ /* 0x101fe400078e0200 */
[----:B------:R-:W-:Y:S01]  /*4c20*/  IMAD R24, R24, 0x4, R0 ;  /* 0x0000000418187824 */ /* 0x000fe200078e0200 */
[----:B------:R0:W-:Y:S04]  /*4c30*/  STG.E desc[UR6][R4.64+0x4e40], R10 ;  /* 0x004e400a04007986 */ /* 0x0001e8000c101906 */
[----:B-1----:R-:W3:Y:S04]  /*4c40*/  LDL R3, [R22] ;  /* 0x0000000016037983 */ /* 0x002ee80000100800 */
[----:B------:R-:W3:Y:S04]  /*4c50*/  LDG.E R20, desc[UR6][R4.64+0x6d78] ;  /* 0x006d780604147981 */ /* 0x000ee8000c1e1900 */
[----:B------:R-:W3:Y:S01]  /*4c60*/  LDG.E R22, desc[UR6][R4.64+0x6d7c] ;  /* 0x006d7c0604167981 */ /* 0x000ee2000c1e1900 */
[----:B------:R-:W-:-:S03]  /*4c70*/  LEA R12, R26, R0, 0x2 ;  /* 0x000000001a0c7211 */ /* 0x000fc600078e10ff */
[----:B------:R-:W3:Y:S04]  /*4c80*/  LDL R6, [R6] ;  /* 0x0000000006067983 */ /* 0x000ee80000100800 */
[----:B0-----:R0:W3:Y:S04]  /*4c90*/  LDL R10, [R24] ;  /* 0x00000000180a7983 */ /* 0x0010e80000100800 */
[----:B------:R-:W3:Y:S04]  /*4ca0*/  LDL R13, [R13] ;  /* 0x000000000d0d7983 */ /* 0x000ee80000100800 */
[----:B------:R-:W3:Y:S01]  /*4cb0*/  LDL R17, [R17] ;  /* 0x0000000011117983 */ /* 0x000ee20000100800 */
[----:B0-----:R-:W-:-:S03]  /*4cc0*/  IMAD R24, R28, 0x4, R0 ;  /* 0x000000041c187824 */ /* 0x001fc600078e0200 */
[----:B------:R-:W3:Y:S04]  /*4cd0*/  LDG.E R28, desc[UR6][R4.64+0x6d80] ;  /* 0x006d8006041c7981 */ /* 0x000ee8000c1e1900 */
[----:B------:R-:W3:Y:S01]  /*4ce0*/  LDL R12, [R12] ;  /* 0x000000000c0c7983 */ /* 0x000ee20000100800 */
[----:B----4-:R-:W-:-:S03]  /*4cf0*/  IMAD R19, R19, 0x4, R0 ;  /* 0x0000000413137824 */ /* 0x010fc600078e0200 */
[----:B------:R-:W-:Y:S01]  /*4d00*/  STG.E desc[UR6][R4.64+0x5dc0], R21 ;  /* 0x005dc01504007986 */ /* 0x000fe2000c101906 */
[----:B------:R-:W-:-:S03]  /*4d10*/  LEA R2, R2, R0, 0x2 ;  /* 0x0000000002027211 */ /* 0x000fc600078e10ff */
[----:B------:R-:W-:Y:S04]  /*4d20*/  STG.E desc[UR6][R4.64+0x4e44], R11 ;  /* 0x004e440b04007986 */ /* 0x000fe8000c101906 */
[----:B------:R-:W-:Y:S04]  /*4d30*/  STG.E desc[UR6][R4.64+0x5dc8], R9 ;  /* 0x005dc80904007986 */ /* 0x000fe8000c101906 */
[----:B------:R-:W-:Y:S04]  /*4d40*/  STG.E desc[UR6][R4.64+0x4e44], R16 ;  /* 0x004e441004007986 */ /* 0x000fe8000c101906 */
[----:B------:R-:W-:Y:S04]  /*4d50*/  STG.E desc[UR6][R4.64+0x5dcc], R14 ;  /* 0x005dcc0e04007986 */ /* 0x000fe8000c101906 */
[----:B------:R0:W-:Y:S04]  /*4d60*/  STG.E desc[UR6][R4.64+0x5dc4], R23 ;  /* 0x005dc41704007986 */ /* 0x0001e8000c101906 */
[----:B------:R-:W4:Y:S04]  /*4d70*/  LDL R24, [R24] ;  /* 0x0000000018187983 */ /* 0x000f280000100800 */
[----:B------:R-:W-:Y:S04]  /*4d80*/  STG.E desc[UR6][R4.64+0x5dd0], R26 ;  /* 0x005dd01a04007986 */ /* 0x000fe8000c101906 */
[----:B0-----:R-:W4:Y:S04]  /*4d90*/  LDG.E R23, desc[UR6][R4.64+0x6d84] ;  /* 0x006d840604177981 */ /* 0x001f28000c1e1900 */
[----:B-----5:R-:W-:Y:S01]  /*4da0*/  STG.E desc[UR6][R4.64+0x5dc0], R7 ;  /* 0x005dc00704007986 */ /* 0x020fe2000c101906 */
[----:B--2---:R-:W-:-:S06]  /*4db0*/  IMAD R21, R29, 0x4, R0 ;  /* 0x000000041d157824 */ /* 0x004fcc00078e0200 */
[----:B------:R-:W2:Y:S04]  /*4dc0*/  LDL R21, [R21] ;  /* 0x0000000015157983 */ /* 0x000ea80000100800 */
[----:B---3--:R0:W-:Y:S04]  /*4dd0*/  STG.E desc[UR6][R4.64+0x5dc8], R27 ;  /* 0x005dc81b04007986 */ /* 0x0081e8000c101906 */
[----:B0-----:R-:W3:Y:S01]  /*4de0*/  LDG.E R27, desc[UR6][R4.64+0x7d00] ;  /* 0x007d0006041b7981 */ /* 0x001ee2000c1e1900 */
[----:B------:R-:W-:-:S03]  /*4df0*/  IMAD R16, R15, 0x4, R0 ;  /* 0x000000040f107824 */ /* 0x000fc600078e0200 */
[----:B------:R-:W5:Y:S01]  /*4e00*/  LDL R15, [R19] ;  /* 0x00000000130f7983 */ /* 0x000f620000100800 */
[----:B------:R-:W-:-:S03]  /*4e10*/  LEA R11, R25, R0, 0x2 ;  /* 0x00000000190b7211 */ /* 0x000fc600078e10ff */
[----:B------:R-:W5:Y:S04]  /*4e20*/  LDL R9, [R16] ;  /* 0x0000000010097983 */ /* 0x000f680000100800 */
[----:B------:R0:W5:Y:S01]  /*4e30*/  LDL R19, [R2] ;  /* 0x0000000002137983 */ /* 0x0001620000100800 */
[----:B------:R-:W-:-:S03]  /*4e40*/  IMAD R29, R8, 0x4, R0 ;  /* 0x00000004081d7824 */ /* 0x000fc600078e0200 */
[----:B------:R-:W5:Y:S01]  /*4e50*/  LDG.E R16, desc[UR6][R4.64+0x7d04] ;  /* 0x007d040604107981 */ /* 0x000f62000c1e1900 */
[----:B0-----:R-:W-:-:S03]  /*4e60*/  LEA R2, R18, R0, 0x2 ;  /* 0x0000000012027211 */ /* 0x001fc600078e10ff */
[----:B------:R-:W5:Y:S04]  /*4e70*/  LDL R11, [R11] ;  /* 0x000000000b0b7983 */ /* 0x000f680000100800 */
[----:B------:R-:W5:Y:S04]  /*4e80*/  LDL R29, [R29] ;  /* 0x000000001d1d7983 */ /* 0x000f680000100800 */
[----:B------:R-:W5:Y:S01]  /*4e90*/  LDL R2, [R2] ;  /* 0x0000000002027983 */ /* 0x000f620000100800 */
[-C--:B------:R-:W-:Y:S01]  /*4ea0*/  LEA R14, R20, R0.reuse, 0x2 ;  /* 0x00000000140e7211 */ /* 0x080fe200078e10ff */
[----:B------:R-:W-:Y:S01]  /*4eb0*/  IMAD R20, R22, 0x4, R0 ;  /* 0x0000000416147824 */ /* 0x000fe200078e0200 */
[----:B------:R-:W-:-:S04]  /*4ec0*/  LEA R7, R3, R0, 0x2 ;  /* 0x0000000003077211 */ /* 0x000fc800078e10ff */
[----:B------:R-:W5:Y:S04]  /*4ed0*/  LDL R14, [R14] ;  /* 0x000000000e0e7983 */ /* 0x000f680000100800 */
[----:B------:R0:W-:Y:S04]  /*4ee0*/  STG.E desc[UR6][R4.64+0x5dcc], R6 ;  /* 0x005dcc0604007986 */ /* 0x0001e8000c101906 */
[----:B------:R-:W5:Y:S04]  /*4ef0*/  LDL R20, [R20] ;  /* 0x0000000014147983 */ /* 0x000f680000100800 */
[----:B------:R1:W-:Y:S01]  /*4f00*/  STG.E desc[UR6][R4.64+0x5dc4], R13 ;  /* 0x005dc40d04007986 */ /* 0x0003e2000c101906 */
[----:B0-----:R-:W-:-:S03]  /*4f10*/  IMAD R6, R10, 0x4, R0 ;  /* 0x000000040a067824 */ /* 0x001fc600078e0200 */
[----:B------:R-:W5:Y:S01]  /*4f20*/  LDL R7, [R7] ;  /* 0x0000000007077983 */ /* 0x000f620000100800 */
[----:B------:R-:W-:-:S03]  /*4f30*/  IMAD R28, R28, 0x4, R0 ;  /* 0x000000041c1c7824 */ /* 0x000fc600078e0200 */
[----:B------:R-:W5:Y:S01]  /*4f40*/  LDL R6, [R6] ;  /* 0x0000000006067983 */ /* 0x000f620000100800 */
[----:B-1----:R-:W-:-:S03]  /*4f50*/  LEA R13, R17, R0, 0x2 ;  /* 0x00000000110d7211 */ /* 0x002fc600078e10ff */
[----:B------:R0:W-:Y:S04]  /*4f60*/  STG.E desc[UR6][R4.64+0x5dd0], R12 ;  /* 0x005dd00c04007986 */ /* 0x0001e8000c101906 */
[----:B------:R-:W5:Y:S04]  /*4f70*/  LDL R13, [R13] ;  /* 0x000000000d0d7983 */ /* 0x000f680000100800 */
[----:B0-----:R0:W5:Y:S04]  /*4f80*/  LDL R12, [R28] ;  /* 0x000000001c0c7983 */ /* 0x0011680000100800 */
[----:B------:R-:W-:Y:S04]  /*4f90*/  STG.E desc[UR6][R4.64+0x5ddc], R17 ;  /* 0x005ddc1104007986 */ /* 0x000fe8000c101906 */
[----:B------:R-:W-:Y:S04]  /*4fa0*/  STG.E desc[UR6][R4.64+0x5dd8], R3 ;  /* 0x005dd80304007986 */ /* 0x000fe8000c101906 */
[----:B------:R-:W-:Y:S01]  /*4fb0*/  STG.E desc[UR6][R4.64+0x5de4], R18 ;  /* 0x005de41204007986 */ /* 0x000fe2000c101906 */
[----:B----4-:R-:W-:-:S03]  /*4fc0*/  LEA R22, R24, R0, 0x2 ;  /* 0x0000000018167211 */ /* 0x010fc600078e10ff */
[----:B------:R-:W-:Y:S04]  /*4fd0*/  STG.E desc[UR6][R4.64+0x5dd4], R25 ;  /* 0x005dd41904007986 */ /* 0x000fe8000c101906 */
[----:B------:R-:W-:Y:S01]  /*4fe0*/  STG.E desc[UR6][R4.64+0x6d60], R10 ;  /* 0x006d600a04007986 */ /* 0x000fe2000c101906 */
[----:B0-----:R-:W-:-:S03]  /*4ff0*/  LEA R28, R23, R0, 0x2 ;  /* 0x00000000171c7211 */ /* 0x001fc600078e10ff */
[----:B------:R0:W-:Y:S04]  /*5000*/  STG.E desc[UR6][R4.64+0x5de0], R8 ;  /* 0x005de00804007986 */ /* 0x0001e8000c101906 */
[----:B------:R-:W4:Y:S04]  /*5010*/  LDL R22, [R22] ;  /* 0x0000000016167983 */ /* 0x000f280000100800 */
[----:B------:R-:W-:Y:S04]  /*5020*/  STG.E desc[UR6][R4.64+0x6d64], R24 ;  /* 0x006d641804007986 */ /* 0x000fe8000c101906 */
[----:B0-----:R-:W4:Y:S04]  /*5030*/  LDG.E R8, desc[UR6][R4.64+0x7d10] ;  /* 0x007d100604087981 */ /* 0x001f28000c1e1900 */
[----:B------:R-:W4:Y:S01]  /*5040*/  LDG.E R10, desc[UR6][R4.64+0x7d20] ;  /* 0x007d2006040a7981 */ /* 0x000f22000c1e1900 */
[----:B--2---:R-:W-:-:S06]  /*5050*/  LEA R3, R21, R0, 0x2 ;  /* 0x0000000015037211 */ /* 0x004fcc00078e10ff */
[----:B------:R-:W2:Y:S01]  /*5060*/  LDL R3, [R3] ;  /* 0x0000000003037983 */ /* 0x000ea20000100800 */
[----:B---3--:R-:W-:-:S03]  /*5070*/  IMAD R17, R27, 0x4, R0 ;  /* 0x000000041b117824 */ /* 0x008fc600078e0200 */
[----:B------:R-:W3:Y:S04]  /*5080*/  LDG.E R27, desc[UR6][R4.64+0x7d08] ;  /* 0x007d0806041b7981 */ /* 0x000ee8000c1e1900 */
[----:B------:R-:W3:Y:S01]  /*5090*/  LDL R17, [R17] ;  /* 0x0000000011117983 */ /* 0x000ee20000100800 */
[----:B-----5:R-:W-:-:S05]  /*50a0*/  LEA R26, R15, R0, 0x2 ;  /* 0x000000000f1a7211 */ /* 0x020fca00078e10ff */
[----:B------:R0:W5:Y:S01]  /*50b0*/  LDL R25, [R26] ;  /* 0x000000001a197983 */ /* 0x0001620000100800 */
[----:B------:R-:W-:Y:S01]  /*50c0*/  LEA R23, R16, R0, 0x2 ;  /* 0x0000000010177211 */ /* 0x000fe200078e10ff */
[--C-:B0-----:R-:W-:Y:S02]  /*50d0*/  IMAD R26, R19, 0x4, R0.reuse ;  /* 0x00000004131a7824 */ /* 0x101fe400078e0200 */
[----:B------:R-:W5:Y:S04]  /*50e0*/  LDG.E R16, desc[UR6][R4.64+0x7d0c] ;  /* 0x007d0c0604107981 */ /* 0x000f68000c1e1900 */
[----:B------:R0:W-:Y:S04]  /*50f0*/  STG.E desc[UR6][R4.64+0x5dd4], R11 ;  /* 0x005dd40b04007986 */ /* 0x0001e8000c101906 */
[----:B------:R-:W-:Y:S04]  /*5100*/  STG.E desc[UR6][R4.64+0x5de4], R2 ;  /* 0x005de40204007986 */ /* 0x000fe8000c101906 */
[----:B------:R1:W-:Y:S01]  /*5110*/  STG.E desc[UR6][R4.64+0x5de0], R29 ;  /* 0x005de01d04007986 */ /* 0x0003e2000c101906 */
[----:B0-----:R-:W-:-:S03]  /*5120*/  IMAD R11, R9, 0x4, R0 ;  /* 0x00000004090b7824 */ /* 0x001fc600078e0200 */
[----:B------:R-:W5:Y:S01]  /*5130*/  LDL R23, [R23] ;  /* 0x0000000017177983 */ /* 0x000f620000100800 */
[----:B------:R-:W-:-:S03]  /*5140*/  IMAD R18, R14, 0x4, R0 ;  /* 0x000000040e127824 */ /* 0x000fc600078e0200 */
[----:B------:R-:W5:Y:S04]  /*5150*/  LDL R11, [R11] ;  /* 0x000000000b0b7983 */ /* 0x000f680000100800 */
[----:B-1----:R-:W5:Y:S01]  /*5160*/  LDG.E R29, desc[UR6][R4.64+0x7d1c] ;  /* 0x007d1c06041d7981 */ /* 0x002f62000c1e1900 */
[----:B------:R-:W-:-:S03]  /*5170*/  LEA R2, R20, R0, 0x2 ;  /* 0x0000000014027211 */ /* 0x000fc600078e10ff */
[----:B------:R-:W5:Y:S04]  /*5180*/  LDL R18, [R18] ;  /* 0x0000000012127983 */ /* 0x000f680000100800 */
[----:B------:R0:W-:Y:S04]  /*5190*/  STG.E desc[UR6][R4.64+0x5dd8], R7 ;  /* 0x005dd80704007986 */ /* 0x0001e8000c101906 */
[----:B------:R1:W-:Y:S04]  /*51a0*/  STG.E desc[UR6][R4.64+0x6d60], R6 ;  /* 0x006d600604007986 */ /* 0x0003e8000c101906 */
[----:B0-----:R-:W5:Y:S04]  /*51b0*/  LDL R7, [R26] ;  /* 0x000000001a077983 */ /* 0x001f680000100800 */
[----:B------:R0:W-:Y:S04]  /*51c0*/  STG.E desc[UR6][R4.64+0x5ddc], R13 ;  /* 0x005ddc0d04007986 */ /* 0x0001e8000c101906 */
[----:B-1----:R1:W5:Y:S04]  /*51d0*/  LDL R6, [R2] ;  /* 0x0000000002067983 */ /* 0x0023680000100800 */
[----:B------:R-:W5:Y:S01]  /*51e0*/  LDG.E R26, desc[UR6][R4.64+0x7d14] ;  /* 0x007d1406041a7981 */ /* 0x000f62000c1e1900 */
[----:B-1----:R-:W-:-:S03]  /*51f0*/  IMAD R2, R12, 0x4, R0 ;  /* 0x000000040c027824 */ /* 0x002fc600078e0200 */
[----:B0-----:R-:W5:Y:S04]  /*5200*/  LDL R13, [R28] ;  /* 0x000000001c0d7983 */ /* 0x001f680000100800 */
[----:B------:R-:W5:Y:S04]  /*5210*/  LDL R2, [R2] ;  /* 0x0000000002027983 */ /* 0x000f680000100800 */
[----:B------:R-:W5:Y:S04]  /*5220*/  LDG.E R28, desc[UR6][R4.64+0x7d18] ;  /* 0x007d1806041c7981 */ /* 0x000f68000c1e1900 */
[----:B------:R-:W-:Y:S04]  /*5230*/  STG.E desc[UR6][R4.64+0x6d70], R21 ;  /* 0x006d701504007986 */ /* 0x000fe8000c101906 */
[----:B------:R0:W-:Y:S04]  /*5240*/  STG.E desc[UR6][R4.64+0x6d68], R15 ;  /* 0x006d680f04007986 */ /* 0x0001e8000c101906 */
[----:B------:R-:W-:Y:S04]  /*5250*/  STG.E desc[UR6][R4.64+0x6d78], R14 ;  /* 0x006d780e04007986 */ /* 0x000fe8000c101906 */
[----:B----4-:R-:W-:Y:S04]  /*5260*/  STG.E desc[UR6][R4.64+0x6d64], R22 ;  /* 0x006d641604007986 */ /* 0x010fe8000c101906 */
[----:B------:R1:W-:Y:S04]  /*5270*/  STG.E desc[UR6][R4.64+0x6d74], R19 ;  /* 0x006d741304007986 */ /* 0x0003e8000c101906 */
[----:B------:R-:W-:Y:S04]  /*5280*/  STG.E desc[UR6][R4.64+0x6d6c], R9 ;  /* 0x006d6c0904007986 */ /* 0x000fe8000c101906 */
[----:B------:R-:W-:Y:S04]  /*5290*/  STG.E desc[UR6][R4.64+0x6d80], R12 ;  /* 0x006d800c04007986 */ /* 0x000fe8000c101906 */
[----:B0-----:R-:W4:Y:S04]  /*52a0*/  LDG.E R15, desc[UR6][R4.64+0x7d24] ;  /* 0x007d2406040f7981 */ /* 0x001f28000c1e1900 */
[----:B-1----:R-:W4:Y:S04]  /*52b0*/  LDG.E R19, desc[UR6][R4.64+0x8ca4] ;  /* 0x008ca40604137981 */ /* 0x002f28000c1e1900 */
[----:B--2---:R0:W-:Y:S01]  /*52c0*/  STG.E desc[UR6][R4.64+0x6d70], R3 ;  /* 0x006d700304007986 */ /* 0x0041e2000c101906 */
[----:B---3--:R-:W-:-:S02]  /*52d0*/  IMAD R21, R27, 0x4, R0 ;  /* 0x000000041b157824 */ /* 0x008fc400078e0200 */
[----:B------:R-:W-:-:S04]  /*52e0*/  IMAD R24, R17, 0x4, R0 ;  /* 0x0000000411187824 */ /* 0x000fc800078e0200 */
[----:B------:R-:W2:Y:S04]  /*52f0*/  LDL R21, [R21] ;  /* 0x0000000015157983 */ /* 0x000ea80000100800 */
[----:B0-----:R0:W3:Y:S04]  /*5300*/  LDL R3, [R24] ;  /* 0x0000000018037983 */ /* 0x0010e80000100800 */
[----:B-----5:R1:W-:Y:S01]  /*5310*/  STG.E desc[UR6][R4.64+0x6d68], R25 ;  /* 0x006d681904007986 */ /* 0x0203e2000c101906 */
[----:B0-----:R-:W-:Y:S01]  /*5320*/  LEA R24, R16, R0, 0x2 ;  /* 0x0000000010187211 */ /* 0x001fe200078e10ff */
[----:B-1----:R-:W-:-:S04]  /*5330*/  IMAD R25, R8, 0x4, R0 ;  /* 0x0000000408197824 */ /* 0x002fc800078e0200 */
[----:B------:R-:W5:Y:S04]  /*5340*/  LDL R8, [R24] ;  /* 0x0000000018087983 */ /* 0x000f680000100800 */
[----:B------:R-:W5:Y:S04]  /*5350*/  LDL R25, [R25] ;  /* 0x0000000019197983 */ /* 0x000f680000100800 */
[----:B------:R-:W5:Y:S01]  /*5360*/  LDG.E R24, desc[UR6][R4.64+0x8cb0] ;  /* 0x008cb00604187981 */ /* 0x000f62000c1e1900 */
[----:B------:R-:W-:-:S03]  /*5370*/  LEA R14, R29, R0, 0x2 ;  /* 0x000000001d0e7211 */ /* 0x000fc600078e10ff */
[----:B------:R0:W-:Y:S04]  /*5380*/  STG.E desc[UR6][R4.64+0x6d6c], R11 ;  /* 0x006d6c0b04007986 */ /* 0x0001e8000c101906 */
[----:B------:R-:W5:Y:S04]  /*5390*/  LDG.E R29, desc[UR6][R4.64+0x8ca8] ;  /* 0x008ca806041d7981 */ /* 0x000f68000c1e1900 */
[----:B------:R-:W5:Y:S04]  /*53a0*/  LDL R14, [R14] ;  /* 0x000000000e0e7983 */ /* 0x000f680000100800 */
[----:B0-----:R-:W5:Y:S04]  /*53b0*/  LDG.E R11, desc[UR6][R4.64+0x8ca0] ;  /* 0x008ca006040b7981 */ /* 0x001f68000c1e1900 */
[----:B------:R0:W-:Y:S04]  /*53c0*/  STG.E desc[UR6][R4.64+0x6d78], R18 ;  /* 0x006d781204007986 */ /* 0x0001e8000c101906 */
[----:B------:R1:W-:Y:S04]  /*53d0*/  STG.E desc[UR6][R4.64+0x6d74], R7 ;  /* 0x006d740704007986 */ /* 0x0003e8000c101906 */
[----:B0-----:R-:W5:Y:S01]  /*53e0*/  LDG.E R18, desc[UR6][R4.64+0x8cc4] ;  /* 0x008cc40604127981 */ /* 0x001f62000c1e1900 */
[----:B------:R-:W-:-:S02]  /*53f0*/  LEA R26, R26, R0, 0x2 ;  /* 0x000000001a1a7211 */ /* 0x000fc400078e10ff */
[-C--:B------:R-:W-:Y:S01]  /*5400*/  LEA R22, R13, R0.reuse, 0x2 ;  /* 0x000000000d167211 */ /* 0x080fe200078e10ff */
[----:B------:R-:W-:Y:S01]  /*5410*/  STG.E desc[UR6][R4.64+0x6d84], R13 ;  /* 0x006d840d04007986 */ /* 0x000fe2000c101906 */
[----:B-1----:R-:W-:-:S03]  /*5420*/  LEA R7, R23, R0, 0x2 ;  /* 0x0000000017077211 */ /* 0x002fc600078e10ff */
[----:B------:R-:W5:Y:S04]  /*5430*/  LDL R9, [R22] ;  /* 0x0000000016097983 */ /* 0x000f680000100800 */
[----:B------:R0:W-:Y:S01]  /*5440*/  STG.E desc[UR6][R4.64+0x6d80], R2 ;  /* 0x006d800204007986 */ /* 0x0001e2000c101906 */
[----:B------:R-:W-:-:S03]  /*5450*/  IMAD R16, R28, 0x4, R0 ;  /* 0x000000041c107824 */ /* 0x000fc600078e0200 */
[----:B------:R-:W5:Y:S04]  /*5460*/  LDL R27, [R26] ;  /* 0x000000001a1b7983 */ /* 0x000f680000100800 */
[----:B------:R-:W5:Y:S04]  /*5470*/  LDG.E R22, desc[UR6][R4.64+0x8cac] ;  /* 0x008cac0604167981 */ /* 0x000f68000c1e1900 */
[----:B0-----:R-:W5:Y:S04]  /*5480*/  LDG.E R2, desc[UR6][R4.64+0x8cbc] ;  /* 0x008cbc0604027981 */ /* 0x001f68000c1e1900 */
[----:B------:R-:W5:Y:S04]  /*5490*/  LDG.E R13, desc[UR6][R4.64+0x8cc0] ;  /* 0x008cc006040d7981 */ /* 0x000f68000c1e1900 */
[----:B------:R-:W5:Y:S04]  /*54a0*/  LDG.E R26, desc[UR6][R4.64+0x8cb4] ;  /* 0x008cb406041a7981 */ /* 0x000f68000c1e1900 */
[----:B------:R-:W5:Y:S04]  /*54b0*/  LDG.E R28, desc[UR6][R4.64+0x8cb8] ;  /* 0x008cb806041c7981 */ /* 0x000f68000c1e1900 */
[----:B------:R-:W5:Y:S04]  /*54c0*/  LDL R7, [R7] ;  /* 0x0000000007077983 */ /* 0x000f680000100800 */
[----:B------:R-:W5:Y:S01]  /*54d0*/  LDL R16, [R16] ;  /* 0x0000000010107983 */ /* 0x000f620000100800 */
[----:B------:R-:W-:-:S03]  /*54e0*/  IMAD R10, R10, 0x4, R0 ;  /* 0x000000040a0a7824 */ /* 0x000fc600078e0200 */
[----:B------:R-:W-:Y:S04]  /*54f0*/  STG.E desc[UR6][R4.64+0x6d7c], R20 ;  /* 0x006d7c1404007986 */ /* 0x000fe8000c101906 */
[----:B------:R-:W-:Y:S01]  /*5500*/  STG.E desc[UR6][R4.64+0x7d00], R17 ;  /* 0x007d001104007986 */ /* 0x000fe2000c101906 */
[-C--:B----4-:R-:W-:Y:S01]  /*5510*/  LEA R15, R15, R0.reuse, 0x2 ;  /* 0x000000000f0f7211 */ /* 0x090fe200078e10ff */
[----:B------:R-:W-:Y:S02]  /*5520*/  IMAD R19, R19, 0x4, R0 ;  /* 0x0000000413137824 */ /* 0x000fe400078e0200 */
[----:B------:R-:W-:Y:S04]  /*5530*/  STG.E desc[UR6][R4.64+0x6d7c], R6 ;  /* 0x006d7c0604007986 */ /* 0x000fe8000c101906 */
[----:B------:R-:W-:Y:S04]  /*5540*/  STG.E desc[UR6][R4.64+0x7d04], R23 ;  /* 0x007d041704007986 */ /* 0x000fe8000c101906 */
[----:B------:R-:W4:Y:S04]  /*5550*/  LDL R15, [R15] ;  /* 0x000000000f0f7983 */ /* 0x000f280000100800 */
[----:B------:R-:W4:Y:S01]  /*5560*/  LDL R19, [R19] ;  /* 0x0000000013137983 */ /* 0x000f220000100800 */
[----:B--2---:R-:W-:-:S03]  /*5570*/  LEA R12, R21, R0, 0x2 ;  /* 0x00000000150c7211 */ /* 0x004fc600078e10ff */
[----:B------:R0:W-:Y:S04]  /*5580*/  STG.E desc[UR6][R4.64+0x7d08], R21 ;  /* 0x007d081504007986 */ /* 0x0001e8000c101906 */
[----:B---3--:R1:W-:Y:S04]  /*5590*/  STG.E desc[UR6][R4.64+0x7d00], R3 ;  /* 0x007d000304007986 */ /* 0x0083e8000c101906 */
[----:B0-----:R-:W2:Y:S04]  /*55a0*/  LDL R21, [R10] ;  /* 0x000000000a157983 */ /* 0x001ea80000100800 */
[----:B-1----:R0:W3:Y:S01]  /*55b0*/  LDL R3, [R12] ;  /* 0x000000000c037983 */ /* 0x0020e20000100800 */
[----:B-----5:R-:W-:-:S05]  /*55c0*/  LEA R20, R8, R0, 0x2 ;  /* 0x0000000008147211 */ /* 0x020fca00078e10ff */
[----:B------:R1:W5:Y:S01]  /*55d0*/  LDL R23, [R20] ;  /* 0x0000000014177983 */ /* 0x0003620000100800 */
[--C-:B0-----:R-:W-:Y:S02]  /*55e0*/  IMAD R12, R24, 0x4, R0.reuse ;  /* 0x00000004180c7824 */ /* 0x101fe400078e0200 */
[----:B------:R-:W-:-:S04]  /*55f0*/  IMAD R17, R25, 0x4, R0 ;  /* 0x0000000419117824 */ /* 0x000fc800078e0200 */
[----:B------:R-:W5:Y:S04]  /*5600*/  LDL R12, [R12] ;  /* 0x000000000c0c7983 */ /* 0x000f680000100800 */
[----:B------:R-:W5:Y:S01]  /*5610*/  LDL R17, [R17] ;  /* 0x0000000011117983 */ /* 0x000f620000100800 */
[--C-:B------:R-:W-:Y:S02]  /*5620*/  IMAD R29, R29, 0x4, R0.reuse ;  /* 0x000000041d1d7824 */ /* 0x100fe400078e0200 */
[----:B------:R-:W-:-:S04]  /*5630*/  IMAD R6, R14, 0x4, R0 ;  /* 0x000000040e067824 */ /* 0x000fc800078e0200 */
[----:B------:R-:W5:Y:S01]  /*5640*/  LDL R29, [R29] ;  /* 0x000000001d1d7983 */ /* 0x000f620000100800 */
[----:B------:R-:W-:-:S03]  /*5650*/  IMAD R11, R11, 0x4, R0 ;  /* 0x000000040b0b7824 */ /* 0x000fc600078e0200 */
[----:B------:R-:W5:Y:S04]  /*5660*/  LDL R6, [R6] ;  /* 0x0000000006067983 */ /* 0x000f680000100800 */
[----:B------:R-:W5:Y:S04]  /*5670*/  LDL R11, [R11] ;  /* 0x000000000b0b7983 */ /* 0x000f680000100800 */
[----:B------:R0:W-:Y:S01]  /*5680*/  STG.E desc[UR6][R4.64+0x6d84], R9 ;  /* 0x006d840904007986 */ /* 0x0001e2000c101906 */
[-C--:B------:R-:W-:Y:S02]  /*5690*/  LEA R22, R22, R0.reuse, 0x2 ;  /* 0x0000000016167211 */ /* 0x080fe400078e10ff */
[-C--:B-1----:R-:W-:Y:S01]  /*56a0*/  LEA R20, R2, R0.reuse, 0x2 ;  /* 0x0000000002147211 */ /* 0x082fe200078e10ff */
[----:B------:R-:W-:Y:S01]  /*56b0*/  IMAD R24, R13, 0x4, R0 ;  /* 0x000000040d187824 */ /* 0x000fe200078e0200 */
[----:B------:R-:W-:-:S02]  /*56c0*/  LEA R13, R18, R0, 0x2 ;  /* 0x00000000120d7211 */ /* 0x000fc400078e10ff */
[----:B------:R-:W5:Y:S01]  /*56d0*/  LDL R22, [R22] ;  /* 0x0000000016167983 */ /* 0x000f620000100800 */
[-C--:B------:R-:W-:Y:S01]  /*56e0*/  LEA R26, R26, R0.reuse, 0x2 ;  /* 0x000000001a1a7211 */ /* 0x080fe200078e10ff */
[----:B------:R-:W-:Y:S01]  /*56f0*/  IMAD R28, R28, 0x4, R0 ;  /* 0x000000041c1c7824 */ /* 0x000fe200078e0200 */
[----:B0-----:R-:W-:-:S03]  /*5700*/  LEA R9, R27, R0, 0x2 ;  /* 0x000000001b097211 */ /* 0x001fc600078e10ff */
[----:B------:R-:W5:Y:S04]  /*5710*/  LDL R10, [R26] ;  /* 0x000000001a0a7983 */ /* 0x000f680000100800 */
[----:B------:R0:W-:Y:S04]  /*5720*/  STG.E desc[UR6][R4.64+0x7d04], R7 ;  /* 0x007d040704007986 */ /* 0x0001e8000c101906 */
[----:B------:R4:W5:Y:S04]  /*5730*/  LDL R2, [R28] ;  /* 0x000000001c027983 */ /* 0x0009680000100800 */
[----:B------:R-:W5:Y:S01]  /*5740*/  LDL R20, [R20] ;  /* 0x0000000014147983 */ /* 0x000f620000100800 */
[----:B0-----:R-:W-:-:S03]  /*5750*/  LEA R7, R16, R0, 0x2 ;  /* 0x0000000010077211 */ /* 0x001fc600078e10ff */
[----:B------:R2:W5:Y:S04]  /*5760*/  LDL R18, [R24] ;  /* 0x0000000018127983 */ /* 0x0005680000100800 */
[----:B------:R-:W5:Y:S04]  /*5770*/  LDL R13, [R13] ;  /* 0x000000000d0d7983 */ /* 0x000f680000100800 */
[----:B------:R-:W5:Y:S04]  /*5780*/  LDL R9, [R9] ;  /* 0x0000000009097983 */ /* 0x000f680000100800 */
[----:B------:R-:W5:Y:S01]  /*5790*/  LDL R7, [R7] ;  /* 0x0000000007077983 */ /* 0x000f620000100800 */
[----:B----4-:R-:W-:-:S03]  /*57a0*/  LEA R28, R19, R0, 0x2 ;  /* 0x00000000131c7211 */ /* 0x010fc600078e10ff */
[----:B------:R0:W-:Y:S04]  /*57b0*/  STG.E desc[UR6][R4.64+0x7d0c], R8 ;  /* 0x007d0c0804007986 */ /* 0x0001e8000c101906 */
[----:B------:R-:W-:Y:S04]  /*57c0*/  STG.E desc[UR6][R4.64+0x7d1c], R14 ;  /* 0x007d1c0e04007986 */ /* 0x000fe8000c101906 */
[----:B------:R-:W-:Y:S04]  /*57d0*/  STG.E desc[UR6][R4.64+0x7d10], R25 ;  /* 0x007d101904007986 */ /* 0x000fe8000c101906 */
[----:B------:R-:W-:Y:S01]  /*57e0*/  STG.E desc[UR6][R4.64+0x7d14], R27 ;  /* 0x007d141b04007986 */ /* 0x000fe2000c101906 */
[----:B0-----:R-:W-:-:S03]  /*57f0*/  LEA R8, R15, R0, 0x2 ;  /* 0x000000000f087211 */ /* 0x001fc600078e10ff */
[----:B------:R-:W-:Y:S01]  /*5800*/  STG.E desc[UR6][R4.64+0x7d18], R16 ;  /* 0x007d181004007986 */ /* 0x000fe2000c101906 */
[----:B--2---:R-:W-:-:S03]  /*5810*/  IMAD R24, R21, 0x4, R0 ;  /* 0x0000000415187824 */ /* 0x004fc600078e0200 */
[----:B---3--:R0:W-:Y:S04]  /*5820*/  STG.E desc[UR6][R4.64+0x7d08], R3 ;  /* 0x007d080304007986 */ /* 0x0081e8000c101906 */
[----:B-----5:R-:W-:Y:S04]  /*5830*/  STG.E desc[UR6][R4.64+0x7d0c], R23 ;  /* 0x007d0c1704007986 */ /* 0x020fe8000c101906 */
[----:B0-----:R0:W2:Y:S01]  /*5840*/  LDL R3, [R24] ;  /* 0x0000000018037983 */ /* 0x0010a20000100800 */
[----:B------:R-:W-:-:S03]  /*5850*/  IMAD R27, R12, 0x4, R0 ;  /* 0x000000040c1b7824 */ /* 0x000fc600078e0200 */
[----:B------:R1:W-:Y:S04]  /*5860*/  STG.E desc[UR6][R4.64+0x7d10], R17 ;  /* 0x007d101104007986 */ /* 0x0003e8000c101906 */
[----:B------:R-:W3:Y:S04]  /*5870*/  LDL R27, [R27] ;  /* 0x000000001b1b7983 */ /* 0x000ee80000100800 */
[----:B-1----:R-:W4:Y:S01]  /*5880*/  LDL R17, [R28] ;  /* 0x000000001c117983 */ /* 0x002f220000100800 */
[----:B------:R-:W-:-:S03]  /*5890*/  IMAD R23, R29, 0x4, R0 ;  /* 0x000000041d177824 */ /* 0x000fc600078e0200 */
[----:B------:R1:W-:Y:S01]  /*58a0*/  STG.E desc[UR6][R4.64+0x7d1c], R6 ;  /* 0x007d1c0604007986 */ /* 0x0003e2000c101906 */
[----:B------:R-:W-:-:S03]  /*58b0*/  IMAD R26, R11, 0x4, R0 ;  /* 0x000000040b1a7824 */ /* 0x000fc600078e0200 */
[----:B------:R-:W5:Y:S01]  /*58c0*/  LDL R23, [R23] ;  /* 0x0000000017177983 */ /* 0x000f620000100800 */
[----:B------:R-:W-:-:S06]  /*58d0*/  LEA R25, R22, R0, 0x2 ;  /* 0x0000000016197211 */ /* 0x000fcc00078e10ff */
[----:B------:R-:W5:Y:S01]  /*58e0*/  LDL R25, [R25] ;  /* 0x0000000019197983 */ /* 0x000f620000100800 */
[----:B-1----:R-:W-:-:S06]  /*58f0*/  LEA R6, R10, R0, 0x2 ;  /* 0x000000000a067211 */ /* 0x002fcc00078e10ff */
[----:B------:R-:W5:Y:S01]  /*5900*/  LDL R6, [R6] ;  /* 0x0000000006067983 */ /* 0x000f620000100800 */
[--C-:B------:R-:W-:Y:S01]  /*5910*/  IMAD R14, R2, 0x4, R0.reuse ;  /* 0x00000004020e7824 */ /* 0x100fe200078e0200 */
[----:B------:R-:W-:Y:S01]  /*5920*/  LEA R16, R20, R0, 0x2 ;  /* 0x0000000014107211 */ /* 0x000fe200078e10ff */
[----:B0-----:R-:W-:-:S05]  /*5930*/  IMAD R24, R18, 0x4, R0 ;  /* 0x0000000412187824 */ /* 0x001fca00078e0200 */
[----:B------:R-:W5:Y:S01]  /*5940*/  LDL R16, [R16] ;  /* 0x0000000010107983 */ /* 0x000f620000100800 */
[----:B------:R-:W-:-:S03]  /*5950*/  LEA R0, R13, R0, 0x2 ;  /* 0x000000000d007211 */ /* 0x000fc600078e10ff */
[----:B------:R-:W5:Y:S04]  /*5960*/  LDL R24, [R24] ;  /* 0x0000000018187983 */ /* 0x000f680000100800 */
[----:B------:R0:W-:Y:S04]  /*5970*/  STG.E desc[UR6][R4.64+0x7d14], R9 ;  /* 0x007d140904007986 */ /* 0x0001e8000c101906 */
[----:B------:R1:W-:Y:S04]  /*5980*/  STG.E desc[UR6][R4.64+0x7d18], R7 ;  /* 0x007d180704007986 */ /* 0x0003e8000c101906 */
[----:B------:R-:W5:Y:S04]  /*5990*/  LDL R0, [R0] ;  /* 0x0000000000007983 */ /* 0x000f680000100800 */
[----:B0-----:R-:W5:Y:S04]  /*59a0*/  LDL R9, [R8] ;  /* 0x0000000008097983 */ /* 0x001f680000100800 */
[----:B-1----:R-:W5:Y:S04]  /*59b0*/  LDL R7, [R26] ;  /* 0x000000001a077983 */ /* 0x002f680000100800 */
[----:B------:R-:W5:Y:S04]  /*59c0*/  LDL R8, [R14] ;  /* 0x000000000e087983 */ /* 0x000f680000100800 */
[----:B------:R-:W-:Y:S04]  /*59d0*/  STG.E desc[UR6][R4.64+0x7d20], R21 ;  /* 0x007d201504007986 */ /* 0x000fe8000c101906 */
        /* <DEDUP_REMOVED lines=11> */
[----:B--2---:R-:W-:Y:S04]  /*5a90*/  STG.E desc[UR6][R4.64+0x7d20], R3 ;  /* 0x007d200304007986 */ /* 0x004fe8000c101906 */
[----:B---3--:R-:W-:Y:S04]  /*5aa0*/  STG.E desc[UR6][R4.64+0x8cb0], R27 ;  /* 0x008cb01b04007986 */ /* 0x008fe8000c101906 */
[----:B----4-:R-:W-:Y:S04]  /*5ab0*/  STG.E desc[UR6][R4.64+0x8ca4], R17 ;  /* 0x008ca41104007986 */ /* 0x010fe8000c101906 */
[----:B-----5:R-:W-:Y:S04]  /*5ac0*/  STG.E desc[UR6][R4.64+0x8ca8], R23 ;  /* 0x008ca81704007986 */ /* 0x020fe8000c101906 */
[----:B------:R-:W-:Y:S04]  /*5ad0*/  STG.E desc[UR6][R4.64+0x8cac], R25 ;  /* 0x008cac1904007986 */ /* 0x000fe8000c101906 */
[----:B------:R-:W-:Y:S04]  /*5ae0*/  STG.E desc[UR6][R4.64+0x8cb4], R6 ;  /* 0x008cb40604007986 */ /* 0x000fe8000c101906 */
[----:B------:R-:W-:Y:S04]  /*5af0*/  STG.E desc[UR6][R4.64+0x8cbc], R16 ;  /* 0x008cbc1004007986 */ /* 0x000fe8000c101906 */
[----:B------:R-:W-:Y:S04]  /*5b00*/  STG.E desc[UR6][R4.64+0x8cc0], R24 ;  /* 0x008cc01804007986 */ /* 0x000fe8000c101906 */
[----:B------:R-:W-:Y:S04]  /*5b10*/  STG.E desc[UR6][R4.64+0x8cc4], R0 ;  /* 0x008cc40004007986 */ /* 0x000fe8000c101906 */
[----:B------:R-:W-:Y:S04]  /*5b20*/  STG.E desc[UR6][R4.64+0x7d24], R9 ;  /* 0x007d240904007986 */ /* 0x000fe8000c101906 */
[----:B------:R-:W-:Y:S04]  /*5b30*/  STG.E desc[UR6][R4.64+0x8ca0], R7 ;  /* 0x008ca00704007986 */ /* 0x000fe8000c101906 */
[----:B------:R-:W-:Y:S01]  /*5b40*/  STG.E desc[UR6][R4.64+0x8cb8], R8 ;  /* 0x008cb80804007986 */ /* 0x000fe2000c101906 */
[----:B------:R-:W-:Y:S05]  /*5b50*/  EXIT ;  /* 0x000000000000794d */ /* 0x000fea0003800000 */
.L_x_111:
[----:B------:R-:W-:-:S00]  /*5b60*/  BRA `(.L_x_111) ;  /* 0xfffffffc00fc7947 */ /* 0x000fc0000383ffff */
[----:B------:R-:W-:-:S00]  /*5b70*/  NOP ;  /* 0x0000000000007918 */ /* 0x000fc00000000000 */
        /* <DEDUP_REMOVED lines=8> */
.L_x_112:


//--------------------- .nv.shared.reserved.0     --------------------------
	.section	.nv.shared.reserved.0,"aw",@nobits
	.weak		__nv_reservedSMEM_offset_0_alias
	.size		__nv_reservedSMEM_offset_0_alias, 0, 64
	.other		__nv_reservedSMEM_offset_0_alias,@"STO_CUDA_RESERVED_SHARED STV_DEFAULT"
__nv_reservedSMEM_offset_0_alias:
	.zero		0
	.zero		64


//--------------------- .nv.constant0._Z15hoshen_kopelmanPi --------------------------
	.section	.nv.constant0._Z15hoshen_kopelmanPi,"a",@progbits
	.sectionflags	@""
	.align	4
.nv.constant0._Z15hoshen_kopelmanPi:
	.zero		904


//--------------------- SYMBOLS --------------------------

	.type		.nv.reservedSmem.offset0,@object
	.size		.nv.reservedSmem.offset0,0x4
